//
// Generated by NVIDIA NVVM Compiler
//
// Compiler Build ID: CL-36424714
// Cuda compilation tools, release 13.0, V13.0.88
// Based on NVVM 20.0.0
//

.version 9.0
.target sm_100
.address_size 64

	// .globl	_Z21make_iteration_singlePKiS0_PiiiS1_

.visible .entry _Z21make_iteration_singlePKiS0_PiiiS1_(
	.param .u64 .ptr .align 1 _Z21make_iteration_singlePKiS0_PiiiS1__param_0,
	.param .u64 .ptr .align 1 _Z21make_iteration_singlePKiS0_PiiiS1__param_1,
	.param .u64 .ptr .align 1 _Z21make_iteration_singlePKiS0_PiiiS1__param_2,
	.param .u32 _Z21make_iteration_singlePKiS0_PiiiS1__param_3,
	.param .u32 _Z21make_iteration_singlePKiS0_PiiiS1__param_4,
	.param .u64 .ptr .align 1 _Z21make_iteration_singlePKiS0_PiiiS1__param_5
)
{
	.reg .pred 	%p<51>;
	.reg .b32 	%r<193>;
	.reg .b64 	%rd<26>;

	ld.param.u64 	%rd7, [_Z21make_iteration_singlePKiS0_PiiiS1__param_0];
	ld.param.u64 	%rd10, [_Z21make_iteration_singlePKiS0_PiiiS1__param_1];
	ld.param.u32 	%r59, [_Z21make_iteration_singlePKiS0_PiiiS1__param_3];
	ld.param.u64 	%rd9, [_Z21make_iteration_singlePKiS0_PiiiS1__param_5];
	cvta.to.global.u64 	%rd1, %rd10;
	setp.lt.s32 	%p1, %r59, 1;
	mov.b32 	%r191, 0;
	@%p1 bra 	$L__BB0_30;
	add.s32 	%r1, %r59, -1;
	add.s64 	%rd2, %rd1, 32;
	cvta.to.global.u64 	%rd3, %rd7;
	cvta.to.global.u64 	%rd4, %rd9;
	mov.b32 	%r170, 0;
	mov.u32 	%r191, %r170;
$L__BB0_2:
	mul.lo.s32 	%r4, %r170, %r59;
	max.s32 	%r64, %r170, 1;
	add.s32 	%r5, %r64, -1;
	add.s32 	%r170, %r170, 1;
	min.s32 	%r7, %r170, %r1;
	mov.b32 	%r172, 0;
$L__BB0_3:
	mov.u32 	%r8, %r172;
	add.s32 	%r172, %r8, 1;
	min.s32 	%r11, %r172, %r1;
	max.s32 	%r12, %r8, 1;
	sub.s32 	%r65, %r11, %r12;
	add.s32 	%r13, %r65, 2;
	and.b32  	%r14, %r13, 7;
	and.b32  	%r15, %r13, 15;
	add.s32 	%r16, %r8, %r4;
	mul.wide.u32 	%rd11, %r16, 4;
	add.s64 	%rd12, %rd1, %rd11;
	ld.global.u32 	%r17, [%rd12];
	add.s64 	%rd5, %rd4, %rd11;
	setp.lt.s32 	%p2, %r17, 1;
	@%p2 bra 	$L__BB0_5;
	add.s32 	%r167, %r17, -1;
	setp.eq.s32 	%p48, %r167, 0;
	selp.b32 	%r168, -30, %r167, %p48;
	st.global.u32 	[%rd5], %r168;
	bra.uni 	$L__BB0_28;
$L__BB0_5:
	setp.gt.s32 	%p3, %r17, -1;
	@%p3 bra 	$L__BB0_7;
	add.s32 	%r166, %r17, 1;
	st.global.u32 	[%rd5], %r166;
	bra.uni 	$L__BB0_28;
$L__BB0_7:
	setp.gt.s32 	%p4, %r5, %r7;
	mov.b32 	%r189, 0;
	@%p4 bra 	$L__BB0_25;
	add.s32 	%r18, %r12, -1;
	and.b32  	%r19, %r13, 3;
	and.b32  	%r68, %r13, -16;
	neg.s32 	%r20, %r68;
	add.s32 	%r21, %r65, 1;
	add.s32 	%r22, %r15, -1;
	add.s32 	%r23, %r14, -1;
	mov.b32 	%r189, 0;
	mov.u32 	%r174, %r5;
$L__BB0_9:
	mov.u32 	%r24, %r174;
	setp.gt.s32 	%p5, %r18, %r11;
	@%p5 bra 	$L__BB0_24;
	setp.lt.u32 	%p6, %r21, 15;
	mul.lo.s32 	%r26, %r24, %r59;
	mov.u32 	%r184, %r18;
	@%p6 bra 	$L__BB0_14;
	add.s32 	%r176, %r18, %r26;
	mov.u32 	%r177, %r20;
	mov.u32 	%r178, %r12;
$L__BB0_12:
	.pragma "nounroll";
	mul.wide.s32 	%rd13, %r176, 4;
	add.s64 	%rd14, %rd2, %rd13;
	ld.global.u32 	%r71, [%rd14+-32];
	setp.gt.s32 	%p7, %r71, 0;
	selp.u32 	%r72, 1, 0, %p7;
	add.s32 	%r73, %r189, %r72;
	ld.global.u32 	%r74, [%rd14+-28];
	setp.gt.s32 	%p8, %r74, 0;
	selp.u32 	%r75, 1, 0, %p8;
	add.s32 	%r76, %r73, %r75;
	ld.global.u32 	%r77, [%rd14+-24];
	setp.gt.s32 	%p9, %r77, 0;
	selp.u32 	%r78, 1, 0, %p9;
	add.s32 	%r79, %r76, %r78;
	ld.global.u32 	%r80, [%rd14+-20];
	setp.gt.s32 	%p10, %r80, 0;
	selp.u32 	%r81, 1, 0, %p10;
	add.s32 	%r82, %r79, %r81;
	ld.global.u32 	%r83, [%rd14+-16];
	setp.gt.s32 	%p11, %r83, 0;
	selp.u32 	%r84, 1, 0, %p11;
	add.s32 	%r85, %r82, %r84;
	ld.global.u32 	%r86, [%rd14+-12];
	setp.gt.s32 	%p12, %r86, 0;
	selp.u32 	%r87, 1, 0, %p12;
	add.s32 	%r88, %r85, %r87;
	ld.global.u32 	%r89, [%rd14+-8];
	setp.gt.s32 	%p13, %r89, 0;
	selp.u32 	%r90, 1, 0, %p13;
	add.s32 	%r91, %r88, %r90;
	ld.global.u32 	%r92, [%rd14+-4];
	setp.gt.s32 	%p14, %r92, 0;
	selp.u32 	%r93, 1, 0, %p14;
	add.s32 	%r94, %r91, %r93;
	ld.global.u32 	%r95, [%rd14];
	setp.gt.s32 	%p15, %r95, 0;
	selp.u32 	%r96, 1, 0, %p15;
	add.s32 	%r97, %r94, %r96;
	ld.global.u32 	%r98, [%rd14+4];
	setp.gt.s32 	%p16, %r98, 0;
	selp.u32 	%r99, 1, 0, %p16;
	add.s32 	%r100, %r97, %r99;
	ld.global.u32 	%r101, [%rd14+8];
	setp.gt.s32 	%p17, %r101, 0;
	selp.u32 	%r102, 1, 0, %p17;
	add.s32 	%r103, %r100, %r102;
	ld.global.u32 	%r104, [%rd14+12];
	setp.gt.s32 	%p18, %r104, 0;
	selp.u32 	%r105, 1, 0, %p18;
	add.s32 	%r106, %r103, %r105;
	ld.global.u32 	%r107, [%rd14+16];
	setp.gt.s32 	%p19, %r107, 0;
	selp.u32 	%r108, 1, 0, %p19;
	add.s32 	%r109, %r106, %r108;
	ld.global.u32 	%r110, [%rd14+20];
	setp.gt.s32 	%p20, %r110, 0;
	selp.u32 	%r111, 1, 0, %p20;
	add.s32 	%r112, %r109, %r111;
	ld.global.u32 	%r113, [%rd14+24];
	setp.gt.s32 	%p21, %r113, 0;
	selp.u32 	%r114, 1, 0, %p21;
	add.s32 	%r115, %r112, %r114;
	ld.global.u32 	%r116, [%rd14+28];
	setp.gt.s32 	%p22, %r116, 0;
	selp.u32 	%r117, 1, 0, %p22;
	add.s32 	%r189, %r115, %r117;
	add.s32 	%r178, %r178, 16;
	add.s32 	%r177, %r177, 16;
	add.s32 	%r176, %r176, 16;
	setp.ne.s32 	%p23, %r177, 0;
	@%p23 bra 	$L__BB0_12;
	add.s32 	%r184, %r178, -1;
$L__BB0_14:
	setp.eq.s32 	%p24, %r15, 0;
	@%p24 bra 	$L__BB0_24;
	setp.lt.u32 	%p25, %r22, 7;
	@%p25 bra 	$L__BB0_17;
	add.s32 	%r119, %r184, %r26;
	mul.wide.s32 	%rd15, %r119, 4;
	add.s64 	%rd16, %rd1, %rd15;
	ld.global.u32 	%r120, [%rd16];
	setp.gt.s32 	%p26, %r120, 0;
	selp.u32 	%r121, 1, 0, %p26;
	add.s32 	%r122, %r189, %r121;
	ld.global.u32 	%r123, [%rd16+4];
	setp.gt.s32 	%p27, %r123, 0;
	selp.u32 	%r124, 1, 0, %p27;
	add.s32 	%r125, %r122, %r124;
	ld.global.u32 	%r126, [%rd16+8];
	setp.gt.s32 	%p28, %r126, 0;
	selp.u32 	%r127, 1, 0, %p28;
	add.s32 	%r128, %r125, %r127;
	ld.global.u32 	%r129, [%rd16+12];
	setp.gt.s32 	%p29, %r129, 0;
	selp.u32 	%r130, 1, 0, %p29;
	add.s32 	%r131, %r128, %r130;
	ld.global.u32 	%r132, [%rd16+16];
	setp.gt.s32 	%p30, %r132, 0;
	selp.u32 	%r133, 1, 0, %p30;
	add.s32 	%r134, %r131, %r133;
	ld.global.u32 	%r135, [%rd16+20];
	setp.gt.s32 	%p31, %r135, 0;
	selp.u32 	%r136, 1, 0, %p31;
	add.s32 	%r137, %r134, %r136;
	ld.global.u32 	%r138, [%rd16+24];
	setp.gt.s32 	%p32, %r138, 0;
	selp.u32 	%r139, 1, 0, %p32;
	add.s32 	%r140, %r137, %r139;
	ld.global.u32 	%r141, [%rd16+28];
	setp.gt.s32 	%p33, %r141, 0;
	selp.u32 	%r142, 1, 0, %p33;
	add.s32 	%r189, %r140, %r142;
	add.s32 	%r184, %r184, 8;
$L__BB0_17:
	setp.eq.s32 	%p34, %r14, 0;
	@%p34 bra 	$L__BB0_24;
	setp.lt.u32 	%p35, %r23, 3;
	@%p35 bra 	$L__BB0_20;
	add.s32 	%r144, %r184, %r26;
	mul.wide.s32 	%rd17, %r144, 4;
	add.s64 	%rd18, %rd1, %rd17;
	ld.global.u32 	%r145, [%rd18];
	setp.gt.s32 	%p36, %r145, 0;
	selp.u32 	%r146, 1, 0, %p36;
	add.s32 	%r147, %r189, %r146;
	ld.global.u32 	%r148, [%rd18+4];
	setp.gt.s32 	%p37, %r148, 0;
	selp.u32 	%r149, 1, 0, %p37;
	add.s32 	%r150, %r147, %r149;
	ld.global.u32 	%r151, [%rd18+8];
	setp.gt.s32 	%p38, %r151, 0;
	selp.u32 	%r152, 1, 0, %p38;
	add.s32 	%r153, %r150, %r152;
	ld.global.u32 	%r154, [%rd18+12];
	setp.gt.s32 	%p39, %r154, 0;
	selp.u32 	%r155, 1, 0, %p39;
	add.s32 	%r189, %r153, %r155;
	add.s32 	%r184, %r184, 4;
$L__BB0_20:
	setp.eq.s32 	%p40, %r19, 0;
	@%p40 bra 	$L__BB0_24;
	setp.eq.s32 	%p41, %r19, 1;
	add.s32 	%r156, %r184, %r26;
	mul.wide.s32 	%rd19, %r156, 4;
	add.s64 	%rd6, %rd1, %rd19;
	ld.global.u32 	%r157, [%rd6];
	setp.gt.s32 	%p42, %r157, 0;
	selp.u32 	%r158, 1, 0, %p42;
	add.s32 	%r189, %r189, %r158;
	@%p41 bra 	$L__BB0_24;
	setp.eq.s32 	%p43, %r19, 2;
	ld.global.u32 	%r159, [%rd6+4];
	setp.gt.s32 	%p44, %r159, 0;
	selp.u32 	%r160, 1, 0, %p44;
	add.s32 	%r189, %r189, %r160;
	@%p43 bra 	$L__BB0_24;
	ld.global.u32 	%r161, [%rd6+8];
	setp.gt.s32 	%p45, %r161, 0;
	selp.u32 	%r162, 1, 0, %p45;
	add.s32 	%r189, %r189, %r162;
$L__BB0_24:
	add.s32 	%r174, %r24, 1;
	setp.lt.s32 	%p46, %r24, %r7;
	@%p46 bra 	$L__BB0_9;
$L__BB0_25:
	mul.wide.u32 	%rd20, %r16, 4;
	add.s64 	%rd21, %rd3, %rd20;
	ld.global.u32 	%r163, [%rd21];
	setp.le.s32 	%p47, %r189, %r163;
	@%p47 bra 	$L__BB0_27;
	mov.b32 	%r165, 10;
	st.global.u32 	[%rd5], %r165;
	add.s32 	%r191, %r191, 1;
	bra.uni 	$L__BB0_28;
$L__BB0_27:
	mov.b32 	%r164, 0;
	st.global.u32 	[%rd5], %r164;
$L__BB0_28:
	setp.ne.s32 	%p49, %r172, %r59;
	@%p49 bra 	$L__BB0_3;
	setp.ne.s32 	%p50, %r170, %r59;
	@%p50 bra 	$L__BB0_2;
$L__BB0_30:
	ld.param.u32 	%r169, [_Z21make_iteration_singlePKiS0_PiiiS1__param_4];
	ld.param.u64 	%rd25, [_Z21make_iteration_singlePKiS0_PiiiS1__param_2];
	cvta.to.global.u64 	%rd22, %rd25;
	mul.wide.s32 	%rd23, %r169, 4;
	add.s64 	%rd24, %rd22, %rd23;
	st.global.u32 	[%rd24], %r191;
	ret;

}
	// .globl	_Z14make_iterationPKiS0_PiiiS1_S1_
.visible .entry _Z14make_iterationPKiS0_PiiiS1_S1_(
	.param .u64 .ptr .align 1 _Z14make_iterationPKiS0_PiiiS1_S1__param_0,
	.param .u64 .ptr .align 1 _Z14make_iterationPKiS0_PiiiS1_S1__param_1,
	.param .u64 .ptr .align 1 _Z14make_iterationPKiS0_PiiiS1_S1__param_2,
	.param .u32 _Z14make_iterationPKiS0_PiiiS1_S1__param_3,
	.param .u32 _Z14make_iterationPKiS0_PiiiS1_S1__param_4,
	.param .u64 .ptr .align 1 _Z14make_iterationPKiS0_PiiiS1_S1__param_5,
	.param .u64 .ptr .align 1 _Z14make_iterationPKiS0_PiiiS1_S1__param_6
)
{
	.reg .pred 	%p<48>;
	.reg .b32 	%r<185>;
	.reg .b64 	%rd<25>;

	ld.param.u64 	%rd5, [_Z14make_iterationPKiS0_PiiiS1_S1__param_0];
	ld.param.u64 	%rd7, [_Z14make_iterationPKiS0_PiiiS1_S1__param_1];
	ld.param.u32 	%r51, [_Z14make_iterationPKiS0_PiiiS1_S1__param_3];
	ld.param.u64 	%rd6, [_Z14make_iterationPKiS0_PiiiS1_S1__param_5];
	ld.param.u64 	%rd8, [_Z14make_iterationPKiS0_PiiiS1_S1__param_6];
	cvta.to.global.u64 	%rd9, %rd8;
	cvta.to.global.u64 	%rd1, %rd7;
	mov.u32 	%r52, %ctaid.y;
	mov.u32 	%r53, %ntid.y;
	mov.u32 	%r54, %tid.y;
	mad.lo.s32 	%r1, %r52, %r53, %r54;
	mov.u32 	%r55, %ctaid.x;
	mov.u32 	%r56, %ntid.x;
	mov.u32 	%r57, %tid.x;
	mad.lo.s32 	%r2, %r55, %r56, %r57;
	mad.lo.s32 	%r3, %r51, %r1, %r2;
	mul.wide.s32 	%rd10, %r3, 4;
	add.s64 	%rd11, %rd1, %rd10;
	ld.global.u32 	%r4, [%rd11];
	add.s64 	%rd2, %rd9, %rd10;
	mov.b32 	%r58, 0;
	st.global.u32 	[%rd2], %r58;
	setp.lt.s32 	%p1, %r4, 1;
	@%p1 bra 	$L__BB1_2;
	add.s32 	%r166, %r4, -1;
	setp.eq.s32 	%p47, %r166, 0;
	selp.b32 	%r184, -30, %r166, %p47;
	bra.uni 	$L__BB1_24;
$L__BB1_2:
	setp.gt.s32 	%p2, %r4, -1;
	@%p2 bra 	$L__BB1_4;
	add.s32 	%r184, %r4, 1;
	bra.uni 	$L__BB1_24;
$L__BB1_4:
	max.u32 	%r60, %r1, 1;
	add.s32 	%r167, %r60, -1;
	add.s32 	%r61, %r1, 1;
	add.s32 	%r8, %r51, -1;
	min.s32 	%r9, %r61, %r8;
	setp.gt.s32 	%p3, %r167, %r9;
	mov.b32 	%r182, 0;
	@%p3 bra 	$L__BB1_22;
	max.s32 	%r10, %r2, 1;
	add.s32 	%r11, %r10, -1;
	add.s32 	%r63, %r2, 1;
	min.s32 	%r12, %r63, %r8;
	sub.s32 	%r64, %r12, %r10;
	add.s32 	%r65, %r64, 2;
	add.s32 	%r13, %r64, 1;
	and.b32  	%r14, %r65, 15;
	and.b32  	%r15, %r65, 7;
	and.b32  	%r16, %r65, 3;
	and.b32  	%r66, %r65, -16;
	neg.s32 	%r17, %r66;
	add.s64 	%rd3, %rd1, 32;
	mov.b32 	%r182, 0;
$L__BB1_6:
	mov.u32 	%r18, %r167;
	setp.gt.s32 	%p4, %r11, %r12;
	@%p4 bra 	$L__BB1_21;
	setp.lt.u32 	%p5, %r13, 15;
	mul.lo.s32 	%r20, %r18, %r51;
	mov.u32 	%r177, %r11;
	@%p5 bra 	$L__BB1_11;
	add.s32 	%r169, %r11, %r20;
	mov.u32 	%r170, %r17;
	mov.u32 	%r171, %r10;
$L__BB1_9:
	.pragma "nounroll";
	mul.wide.s32 	%rd12, %r169, 4;
	add.s64 	%rd13, %rd3, %rd12;
	ld.global.u32 	%r68, [%rd13+-32];
	setp.gt.s32 	%p6, %r68, 0;
	selp.u32 	%r69, 1, 0, %p6;
	add.s32 	%r70, %r182, %r69;
	ld.global.u32 	%r71, [%rd13+-28];
	setp.gt.s32 	%p7, %r71, 0;
	selp.u32 	%r72, 1, 0, %p7;
	add.s32 	%r73, %r70, %r72;
	ld.global.u32 	%r74, [%rd13+-24];
	setp.gt.s32 	%p8, %r74, 0;
	selp.u32 	%r75, 1, 0, %p8;
	add.s32 	%r76, %r73, %r75;
	ld.global.u32 	%r77, [%rd13+-20];
	setp.gt.s32 	%p9, %r77, 0;
	selp.u32 	%r78, 1, 0, %p9;
	add.s32 	%r79, %r76, %r78;
	ld.global.u32 	%r80, [%rd13+-16];
	setp.gt.s32 	%p10, %r80, 0;
	selp.u32 	%r81, 1, 0, %p10;
	add.s32 	%r82, %r79, %r81;
	ld.global.u32 	%r83, [%rd13+-12];
	setp.gt.s32 	%p11, %r83, 0;
	selp.u32 	%r84, 1, 0, %p11;
	add.s32 	%r85, %r82, %r84;
	ld.global.u32 	%r86, [%rd13+-8];
	setp.gt.s32 	%p12, %r86, 0;
	selp.u32 	%r87, 1, 0, %p12;
	add.s32 	%r88, %r85, %r87;
	ld.global.u32 	%r89, [%rd13+-4];
	setp.gt.s32 	%p13, %r89, 0;
	selp.u32 	%r90, 1, 0, %p13;
	add.s32 	%r91, %r88, %r90;
	ld.global.u32 	%r92, [%rd13];
	setp.gt.s32 	%p14, %r92, 0;
	selp.u32 	%r93, 1, 0, %p14;
	add.s32 	%r94, %r91, %r93;
	ld.global.u32 	%r95, [%rd13+4];
	setp.gt.s32 	%p15, %r95, 0;
	selp.u32 	%r96, 1, 0, %p15;
	add.s32 	%r97, %r94, %r96;
	ld.global.u32 	%r98, [%rd13+8];
	setp.gt.s32 	%p16, %r98, 0;
	selp.u32 	%r99, 1, 0, %p16;
	add.s32 	%r100, %r97, %r99;
	ld.global.u32 	%r101, [%rd13+12];
	setp.gt.s32 	%p17, %r101, 0;
	selp.u32 	%r102, 1, 0, %p17;
	add.s32 	%r103, %r100, %r102;
	ld.global.u32 	%r104, [%rd13+16];
	setp.gt.s32 	%p18, %r104, 0;
	selp.u32 	%r105, 1, 0, %p18;
	add.s32 	%r106, %r103, %r105;
	ld.global.u32 	%r107, [%rd13+20];
	setp.gt.s32 	%p19, %r107, 0;
	selp.u32 	%r108, 1, 0, %p19;
	add.s32 	%r109, %r106, %r108;
	ld.global.u32 	%r110, [%rd13+24];
	setp.gt.s32 	%p20, %r110, 0;
	selp.u32 	%r111, 1, 0, %p20;
	add.s32 	%r112, %r109, %r111;
	ld.global.u32 	%r113, [%rd13+28];
	setp.gt.s32 	%p21, %r113, 0;
	selp.u32 	%r114, 1, 0, %p21;
	add.s32 	%r182, %r112, %r114;
	add.s32 	%r171, %r171, 16;
	add.s32 	%r170, %r170, 16;
	add.s32 	%r169, %r169, 16;
	setp.ne.s32 	%p22, %r170, 0;
	@%p22 bra 	$L__BB1_9;
	add.s32 	%r177, %r171, -1;
$L__BB1_11:
	setp.eq.s32 	%p23, %r14, 0;
	@%p23 bra 	$L__BB1_21;
	add.s32 	%r116, %r14, -1;
	setp.lt.u32 	%p24, %r116, 7;
	@%p24 bra 	$L__BB1_14;
	add.s32 	%r117, %r177, %r20;
	mul.wide.s32 	%rd14, %r117, 4;
	add.s64 	%rd15, %rd1, %rd14;
	ld.global.u32 	%r118, [%rd15];
	setp.gt.s32 	%p25, %r118, 0;
	selp.u32 	%r119, 1, 0, %p25;
	add.s32 	%r120, %r182, %r119;
	ld.global.u32 	%r121, [%rd15+4];
	setp.gt.s32 	%p26, %r121, 0;
	selp.u32 	%r122, 1, 0, %p26;
	add.s32 	%r123, %r120, %r122;
	ld.global.u32 	%r124, [%rd15+8];
	setp.gt.s32 	%p27, %r124, 0;
	selp.u32 	%r125, 1, 0, %p27;
	add.s32 	%r126, %r123, %r125;
	ld.global.u32 	%r127, [%rd15+12];
	setp.gt.s32 	%p28, %r127, 0;
	selp.u32 	%r128, 1, 0, %p28;
	add.s32 	%r129, %r126, %r128;
	ld.global.u32 	%r130, [%rd15+16];
	setp.gt.s32 	%p29, %r130, 0;
	selp.u32 	%r131, 1, 0, %p29;
	add.s32 	%r132, %r129, %r131;
	ld.global.u32 	%r133, [%rd15+20];
	setp.gt.s32 	%p30, %r133, 0;
	selp.u32 	%r134, 1, 0, %p30;
	add.s32 	%r135, %r132, %r134;
	ld.global.u32 	%r136, [%rd15+24];
	setp.gt.s32 	%p31, %r136, 0;
	selp.u32 	%r137, 1, 0, %p31;
	add.s32 	%r138, %r135, %r137;
	ld.global.u32 	%r139, [%rd15+28];
	setp.gt.s32 	%p32, %r139, 0;
	selp.u32 	%r140, 1, 0, %p32;
	add.s32 	%r182, %r138, %r140;
	add.s32 	%r177, %r177, 8;
$L__BB1_14:
	setp.eq.s32 	%p33, %r15, 0;
	@%p33 bra 	$L__BB1_21;
	add.s32 	%r142, %r15, -1;
	setp.lt.u32 	%p34, %r142, 3;
	@%p34 bra 	$L__BB1_17;
	add.s32 	%r143, %r177, %r20;
	mul.wide.s32 	%rd16, %r143, 4;
	add.s64 	%rd17, %rd1, %rd16;
	ld.global.u32 	%r144, [%rd17];
	setp.gt.s32 	%p35, %r144, 0;
	selp.u32 	%r145, 1, 0, %p35;
	add.s32 	%r146, %r182, %r145;
	ld.global.u32 	%r147, [%rd17+4];
	setp.gt.s32 	%p36, %r147, 0;
	selp.u32 	%r148, 1, 0, %p36;
	add.s32 	%r149, %r146, %r148;
	ld.global.u32 	%r150, [%rd17+8];
	setp.gt.s32 	%p37, %r150, 0;
	selp.u32 	%r151, 1, 0, %p37;
	add.s32 	%r152, %r149, %r151;
	ld.global.u32 	%r153, [%rd17+12];
	setp.gt.s32 	%p38, %r153, 0;
	selp.u32 	%r154, 1, 0, %p38;
	add.s32 	%r182, %r152, %r154;
	add.s32 	%r177, %r177, 4;
$L__BB1_17:
	setp.eq.s32 	%p39, %r16, 0;
	@%p39 bra 	$L__BB1_21;
	setp.eq.s32 	%p40, %r16, 1;
	add.s32 	%r155, %r177, %r20;
	mul.wide.s32 	%rd18, %r155, 4;
	add.s64 	%rd4, %rd1, %rd18;
	ld.global.u32 	%r156, [%rd4];
	setp.gt.s32 	%p41, %r156, 0;
	selp.u32 	%r157, 1, 0, %p41;
	add.s32 	%r182, %r182, %r157;
	@%p40 bra 	$L__BB1_21;
	setp.eq.s32 	%p42, %r16, 2;
	ld.global.u32 	%r158, [%rd4+4];
	setp.gt.s32 	%p43, %r158, 0;
	selp.u32 	%r159, 1, 0, %p43;
	add.s32 	%r182, %r182, %r159;
	@%p42 bra 	$L__BB1_21;
	ld.global.u32 	%r160, [%rd4+8];
	setp.gt.s32 	%p44, %r160, 0;
	selp.u32 	%r161, 1, 0, %p44;
	add.s32 	%r182, %r182, %r161;
$L__BB1_21:
	add.s32 	%r167, %r18, 1;
	setp.lt.s32 	%p45, %r18, %r9;
	@%p45 bra 	$L__BB1_6;
$L__BB1_22:
	cvta.to.global.u64 	%rd19, %rd5;
	add.s64 	%rd21, %rd19, %rd10;
	ld.global.u32 	%r163, [%rd21];
	setp.le.s32 	%p46, %r182, %r163;
	mov.b32 	%r184, 0;
	@%p46 bra 	$L__BB1_24;
	mov.b32 	%r165, 1;
	st.global.u32 	[%rd2], %r165;
	mov.b32 	%r184, 10;
$L__BB1_24:
	cvta.to.global.u64 	%rd22, %rd6;
	add.s64 	%rd24, %rd22, %rd10;
	st.global.u32 	[%rd24], %r184;
	ret;

}


// ===== COMPILED SASS (sm_100) =====

	.target	sm_100

	.elftype	@"ET_EXEC"


//--------------------- .note.nv.tkinfo           --------------------------
	.section	.note.nv.tkinfo,"",@"SHT_NOTE"
	.sectionflags	@"SHF_NOTE_NV_TKINFO"
	.tkinfo
        /*0018*/ 	.word	0x00000002
        /*0030*/ 	.string	""
        /*0030*/ 	.string	"ptxas"
        /*0030*/ 	.string	"Cuda compilation tools, release 13.0, V13.0.88"
        /*0030*/ 	.string	"Build cuda_13.0.r13.0/compiler.36424714_0"
        /*0030*/ 	.string	"-arch sm_100 -m 64 "



//--------------------- .note.nv.cuinfo           --------------------------
	.section	.note.nv.cuinfo,"",@"SHT_NOTE"
	.sectionflags	@"SHF_NOTE_NV_CUINFO"
        /*0018*/ 	.short	0x0002
        /*001a*/ 	.short	0x0064
        /*001c*/ 	.short	0x0082
	.zero		2


//--------------------- .nv.info                  --------------------------
	.section	.nv.info,"",@"SHT_CUDA_INFO"
	.align	4


	//----- nvinfo : EIATTR_REGCOUNT
	.align		4
        /*0000*/ 	.byte	0x04, 0x2f
        /*0002*/ 	.short	(.L_1 - .L_0)
	.align		4
.L_0:
        /*0004*/ 	.word	index@(_Z21make_iteration_singlePKiS0_PiiiS1_)
        /*0008*/ 	.word	0x0000001e


	//----- nvinfo : EIATTR_FRAME_SIZE
	.align		4
.L_1:
        /*000c*/ 	.byte	0x04, 0x11
        /*000e*/ 	.short	(.L_3 - .L_2)
	.align		4
.L_2:
        /*0010*/ 	.word	index@(_Z21make_iteration_singlePKiS0_PiiiS1_)
        /*0014*/ 	.word	0x00000000


	//----- nvinfo : EIATTR_REGCOUNT
	.align		4
.L_3:
        /*0018*/ 	.byte	0x04, 0x2f
        /*001a*/ 	.short	(.L_5 - .L_4)
	.align		4
.L_4:
        /*001c*/ 	.word	index@(_Z14make_iterationPKiS0_PiiiS1_S1_)
        /*0020*/ 	.word	0x0000001e


	//----- nvinfo : EIATTR_FRAME_SIZE
	.align		4
.L_5:
        /*0024*/ 	.byte	0x04, 0x11
        /*0026*/ 	.short	(.L_7 - .L_6)
	.align		4
.L_6:
        /*0028*/ 	.word	index@(_Z14make_iterationPKiS0_PiiiS1_S1_)
        /*002c*/ 	.word	0x00000000


	//----- nvinfo : EIATTR_MIN_STACK_SIZE
	.align		4
.L_7:
        /*0030*/ 	.byte	0x04, 0x12
        /*0032*/ 	.short	(.L_9 - .L_8)
	.align		4
.L_8:
        /*0034*/ 	.word	index@(_Z14make_iterationPKiS0_PiiiS1_S1_)
        /*0038*/ 	.word	0x00000000


	//----- nvinfo : EIATTR_MIN_STACK_SIZE
	.align		4
.L_9:
        /*003c*/ 	.byte	0x04, 0x12
        /*003e*/ 	.short	(.L_11 - .L_10)
	.align		4
.L_10:
        /*0040*/ 	.word	index@(_Z21make_iteration_singlePKiS0_PiiiS1_)
        /*0044*/ 	.word	0x00000000
.L_11:


//--------------------- .nv.compat                --------------------------
	.section	.nv.compat,"",@"SHT_CUDA_COMPAT_INFO"
	.align	4
        /*0000*/ 	.byte	0x02, 0x09, 0x00, 0x00, 0x02, 0x02, 0x01, 0x00, 0x02, 0x05, 0x05, 0x00, 0x03, 0x07, 0x01, 0x01
        /*0010*/ 	.byte	0x02, 0x03, 0x00, 0x00, 0x02, 0x06, 0x01, 0x00, 0x04, 0x0b, 0x08, 0x00, 0x09, 0x00, 0x00, 0x00
        /*0020*/ 	.byte	0x00, 0x00, 0x00, 0x00


//--------------------- .nv.info._Z14make_iterationPKiS0_PiiiS1_S1_ --------------------------
	.section	.nv.info._Z14make_iterationPKiS0_PiiiS1_S1_,"",@"SHT_CUDA_INFO"
	.sectionflags	@""
	.align	4


	//----- nvinfo : EIATTR_CUDA_API_VERSION
	.align		4
        /*0000*/ 	.byte	0x04, 0x37
        /*0002*/ 	.short	(.L_13 - .L_12)
.L_12:
        /*0004*/ 	.word	0x00000082


	//----- nvinfo : EIATTR_KPARAM_INFO
	.align		4
.L_13:
        /*0008*/ 	.byte	0x04, 0x17
        /*000a*/ 	.short	(.L_15 - .L_14)
.L_14:
        /*000c*/ 	.word	0x00000000
        /*0010*/ 	.short	0x0006
        /*0012*/ 	.short	0x0028
        /*0014*/ 	.byte	0x00, 0xf5, 0x21, 0x00


	//----- nvinfo : EIATTR_KPARAM_INFO
	.align		4
.L_15:
        /*0018*/ 	.byte	0x04, 0x17
        /*001a*/ 	.short	(.L_17 - .L_16)
.L_16:
        /*001c*/ 	.word	0x00000000
        /*0020*/ 	.short	0x0005
        /*0022*/ 	.short	0x0020
        /*0024*/ 	.byte	0x00, 0xf5, 0x21, 0x00


	//----- nvinfo : EIATTR_KPARAM_INFO
	.align		4
.L_17:
        /*0028*/ 	.byte	0x04, 0x17
        /*002a*/ 	.short	(.L_19 - .L_18)
.L_18:
        /*002c*/ 	.word	0x00000000
        /*0030*/ 	.short	0x0004
        /*0032*/ 	.short	0x001c
        /*0034*/ 	.byte	0x00, 0xf0, 0x11, 0x00


	//----- nvinfo : EIATTR_KPARAM_INFO
	.align		4
.L_19:
        /*0038*/ 	.byte	0x04, 0x17
        /*003a*/ 	.short	(.L_21 - .L_20)
.L_20:
        /*003c*/ 	.word	0x00000000
        /*0040*/ 	.short	0x0003
        /*0042*/ 	.short	0x0018
        /*0044*/ 	.byte	0x00, 0xf0, 0x11, 0x00


	//----- nvinfo : EIATTR_KPARAM_INFO
	.align		4
.L_21:
        /*0048*/ 	.byte	0x04, 0x17
        /*004a*/ 	.short	(.L_23 - .L_22)
.L_22:
        /*004c*/ 	.word	0x00000000
        /*0050*/ 	.short	0x0002
        /*0052*/ 	.short	0x0010
        /*0054*/ 	.byte	0x00, 0xf5, 0x21, 0x00


	//----- nvinfo : EIATTR_KPARAM_INFO
	.align		4
.L_23:
        /*0058*/ 	.byte	0x04, 0x17
        /*005a*/ 	.short	(.L_25 - .L_24)
.L_24:
        /*005c*/ 	.word	0x00000000
        /*0060*/ 	.short	0x0001
        /*0062*/ 	.short	0x0008
        /*0064*/ 	.byte	0x00, 0xf5, 0x21, 0x00


	//----- nvinfo : EIATTR_KPARAM_INFO
	.align		4
.L_25:
        /*0068*/ 	.byte	0x04, 0x17
        /*006a*/ 	.short	(.L_27 - .L_26)
.L_26:
        /*006c*/ 	.word	0x00000000
        /*0070*/ 	.short	0x0000
        /*0072*/ 	.short	0x0000
        /*0074*/ 	.byte	0x00, 0xf5, 0x21, 0x00


	//----- nvinfo : EIATTR_SPARSE_MMA_MASK
	.align		4
.L_27:
        /*0078*/ 	.byte	0x03, 0x50
        /*007a*/ 	.short	0x0000


	//----- nvinfo : EIATTR_MAXREG_COUNT
	.align		4
        /*007c*/ 	.byte	0x03, 0x1b
        /*007e*/ 	.short	0x00ff


	//----- nvinfo : EIATTR_MERCURY_ISA_VERSION
	.align		4
        /*0080*/ 	.byte	0x03, 0x5f
        /*0082*/ 	.short	0x0101


	//----- nvinfo : EIATTR_VRC_CTA_INIT_COUNT
	.align		4
        /*0084*/ 	.byte	0x02, 0x4a
	.zero		1
	.zero		1


	//----- nvinfo : EIATTR_EXIT_INSTR_OFFSETS
	.align		4
        /*0088*/ 	.byte	0x04, 0x1c
        /*008a*/ 	.short	(.L_29 - .L_28)


	//   ....[0]....
.L_28:
        /*008c*/ 	.word	0x00000f80


	//----- nvinfo : EIATTR_CRS_STACK_SIZE
	.align		4
.L_29:
        /*0090*/ 	.byte	0x04, 0x1e
        /*0092*/ 	.short	(.L_31 - .L_30)
.L_30:
        /*0094*/ 	.word	0x00000000


	//----- nvinfo : EIATTR_CBANK_PARAM_SIZE
	.align		4
.L_31:
        /*0098*/ 	.byte	0x03, 0x19
        /*009a*/ 	.short	0x0030


	//----- nvinfo : EIATTR_PARAM_CBANK
	.align		4
        /*009c*/ 	.byte	0x04, 0x0a
        /*009e*/ 	.short	(.L_33 - .L_32)
	.align		4
.L_32:
        /*00a0*/ 	.word	index@(.nv.constant0._Z14make_iterationPKiS0_PiiiS1_S1_)
        /*00a4*/ 	.short	0x0380
        /*00a6*/ 	.short	0x0030


	//----- nvinfo : EIATTR_SW_WAR
	.align		4
.L_33:
        /*00a8*/ 	.byte	0x04, 0x36
        /*00aa*/ 	.short	(.L_35 - .L_34)
.L_34:
        /*00ac*/ 	.word	0x00000008
.L_35:


//--------------------- .nv.info._Z21make_iteration_singlePKiS0_PiiiS1_ --------------------------
	.section	.nv.info._Z21make_iteration_singlePKiS0_PiiiS1_,"",@"SHT_CUDA_INFO"
	.sectionflags	@""
	.align	4


	//----- nvinfo : EIATTR_CUDA_API_VERSION
	.align		4
        /*0000*/ 	.byte	0x04, 0x37
        /*0002*/ 	.short	(.L_37 - .L_36)
.L_36:
        /*0004*/ 	.word	0x00000082


	//----- nvinfo : EIATTR_KPARAM_INFO
	.align		4
.L_37:
        /*0008*/ 	.byte	0x04, 0x17
        /*000a*/ 	.short	(.L_39 - .L_38)
.L_38:
        /*000c*/ 	.word	0x00000000
        /*0010*/ 	.short	0x0005
        /*0012*/ 	.short	0x0020
        /*0014*/ 	.byte	0x00, 0xf5, 0x21, 0x00


	//----- nvinfo : EIATTR_KPARAM_INFO
	.align		4
.L_39:
        /*0018*/ 	.byte	0x04, 0x17
        /*001a*/ 	.short	(.L_41 - .L_40)
.L_40:
        /*001c*/ 	.word	0x00000000
        /*0020*/ 	.short	0x0004
        /*0022*/ 	.short	0x001c
        /*0024*/ 	.byte	0x00, 0xf0, 0x11, 0x00


	//----- nvinfo : EIATTR_KPARAM_INFO
	.align		4
.L_41:
        /*0028*/ 	.byte	0x04, 0x17
        /*002a*/ 	.short	(.L_43 - .L_42)
.L_42:
        /*002c*/ 	.word	0x00000000
        /*0030*/ 	.short	0x0003
        /*0032*/ 	.short	0x0018
        /*0034*/ 	.byte	0x00, 0xf0, 0x11, 0x00


	//----- nvinfo : EIATTR_KPARAM_INFO
	.align		4
.L_43:
        /*0038*/ 	.byte	0x04, 0x17
        /*003a*/ 	.short	(.L_45 - .L_44)
.L_44:
        /*003c*/ 	.word	0x00000000
        /*0040*/ 	.short	0x0002
        /*0042*/ 	.short	0x0010
        /*0044*/ 	.byte	0x00, 0xf5, 0x21, 0x00


	//----- nvinfo : EIATTR_KPARAM_INFO
	.align		4
.L_45:
        /*0048*/ 	.byte	0x04, 0x17
        /*004a*/ 	.short	(.L_47 - .L_46)
.L_46:
        /*004c*/ 	.word	0x00000000
        /*0050*/ 	.short	0x0001
        /*0052*/ 	.short	0x0008
        /*0054*/ 	.byte	0x00, 0xf5, 0x21, 0x00


	//----- nvinfo : EIATTR_KPARAM_INFO
	.align		4
.L_47:
        /*0058*/ 	.byte	0x04, 0x17
        /*005a*/ 	.short	(.L_49 - .L_48)
.L_48:
        /*005c*/ 	.word	0x00000000
        /*0060*/ 	.short	0x0000
        /*0062*/ 	.short	0x0000
        /*0064*/ 	.byte	0x00, 0xf5, 0x21, 0x00


	//----- nvinfo : EIATTR_SPARSE_MMA_MASK
	.align		4
.L_49:
        /*0068*/ 	.byte	0x03, 0x50
        /*006a*/ 	.short	0x0000


	//----- nvinfo : EIATTR_MAXREG_COUNT
	.align		4
        /*006c*/ 	.byte	0x03, 0x1b
        /*006e*/ 	.short	0x00ff


	//----- nvinfo : EIATTR_MERCURY_ISA_VERSION
	.align		4
        /*0070*/ 	.byte	0x03, 0x5f
        /*0072*/ 	.short	0x0101


	//----- nvinfo : EIATTR_VRC_CTA_INIT_COUNT
	.align		4
        /*0074*/ 	.byte	0x02, 0x4a
	.zero		1
	.zero		1


	//----- nvinfo : EIATTR_EXIT_INSTR_OFFSETS
	.align		4
        /*0078*/ 	.byte	0x04, 0x1c
        /*007a*/ 	.short	(.L_51 - .L_50)


	//   ....[0]....
.L_50:
        /*007c*/ 	.word	0x00000fe0


	//----- nvinfo : EIATTR_CBANK_PARAM_SIZE
	.align		4
.L_51:
        /*0080*/ 	.byte	0x03, 0x19
        /*0082*/ 	.short	0x0028


	//----- nvinfo : EIATTR_PARAM_CBANK
	.align		4
        /*0084*/ 	.byte	0x04, 0x0a
        /*0086*/ 	.short	(.L_53 - .L_52)
	.align		4
.L_52:
        /*0088*/ 	.word	index@(.nv.constant0._Z21make_iteration_singlePKiS0_PiiiS1_)
        /*008c*/ 	.short	0x0380
        /*008e*/ 	.short	0x0028


	//----- nvinfo : EIATTR_SW_WAR
	.align		4
.L_53:
        /*0090*/ 	.byte	0x04, 0x36
        /*0092*/ 	.short	(.L_55 - .L_54)
.L_54:
        /*0094*/ 	.word	0x00000008
.L_55:


//--------------------- .nv.callgraph             --------------------------
	.section	.nv.callgraph,"",@"SHT_CUDA_CALLGRAPH"
	.align	4
	.sectionentsize	8
	.align		4
        /*0000*/ 	.word	0x00000000
	.align		4
        /*0004*/ 	.word	0xffffffff
	.align		4
        /*0008*/ 	.word	0x00000000
	.align		4
        /*000c*/ 	.word	0xfffffffe
	.align		4
        /*0010*/ 	.word	0x00000000
	.align		4
        /*0014*/ 	.word	0xfffffffd
	.align		4
        /*0018*/ 	.word	0x00000000
	.align		4
        /*001c*/ 	.word	0xfffffffc


//--------------------- .text._Z14make_iterationPKiS0_PiiiS1_S1_ --------------------------
	.section	.text._Z14make_iterationPKiS0_PiiiS1_S1_,"ax",@progbits
	.align	128
        .global         _Z14make_iterationPKiS0_PiiiS1_S1_
        .type           _Z14make_iterationPKiS0_PiiiS1_S1_,@function
        .size           _Z14make_iterationPKiS0_PiiiS1_S1_,(.L_x_28 - _Z14make_iterationPKiS0_PiiiS1_S1_)
        .other          _Z14make_iterationPKiS0_PiiiS1_S1_,@"STO_CUDA_ENTRY STV_DEFAULT"
_Z14make_iterationPKiS0_PiiiS1_S1_:
.text._Z14make_iterationPKiS0_PiiiS1_S1_:
[----:B------:R-:W-:Y:S01]  /*0000*/  LDC R1, c[0x0][0x37c] ;  /* 0x0000df00ff017b82 */ /* 0x000fe20000000800 */
[----:B------:R-:W0:Y:S07]  /*0010*/  S2R R5, SR_TID.Y ;  /* 0x0000000000057919 */ /* 0x000e2e0000002200 */
[----:B------:R-:W0:Y:S01]  /*0020*/  LDC R8, c[0x0][0x364] ;  /* 0x0000d900ff087b82 */ /* 0x000e220000000800 */
[----:B------:R-:W1:Y:S01]  /*0030*/  LDCU.64 UR4, c[0x0][0x358] ;  /* 0x00006b00ff0477ac */ /* 0x000e620008000a00 */
[----:B------:R-:W2:Y:S06]  /*0040*/  S2R R0, SR_TID.X ;  /* 0x0000000000007919 */ /* 0x000eac0000002100 */
[----:B------:R-:W0:Y:S08]  /*0050*/  S2UR UR6, SR_CTAID.Y ;  /* 0x00000000000679c3 */ /* 0x000e300000002600 */
[----:B------:R-:W2:Y:S08]  /*0060*/  S2UR UR7, SR_CTAID.X ;  /* 0x00000000000779c3 */ /* 0x000eb00000002500 */
[----:B------:R-:W2:Y:S08]  /*0070*/  LDC R7, c[0x0][0x360] ;  /* 0x0000d800ff077b82 */ /* 0x000eb00000000800 */
[----:B------:R-:W3:Y:S01]  /*0080*/  LDC R10, c[0x0][0x398] ;  /* 0x0000e600ff0a7b82 */ /* 0x000ee20000000800 */
[----:B0-----:R-:W-:-:S07]  /*0090*/  IMAD R8, R8, UR6, R5 ;  /* 0x0000000608087c24 */ /* 0x001fce000f8e0205 */
[----:B------:R-:W0:Y:S01]  /*00a0*/  LDC.64 R2, c[0x0][0x388] ;  /* 0x0000e200ff027b82 */ /* 0x000e220000000a00 */
[----:B--2---:R-:W-:-:S07]  /*00b0*/  IMAD R7, R7, UR7, R0 ;  /* 0x0000000707077c24 */ /* 0x004fce000f8e0200 */
[----:B------:R-:W2:Y:S01]  /*00c0*/  LDC.64 R4, c[0x0][0x3a8] ;  /* 0x0000ea00ff047b82 */ /* 0x000ea20000000a00 */
[----:B---3--:R-:W-:-:S04]  /*00d0*/  IMAD R0, R8, R10, R7 ;  /* 0x0000000a08007224 */ /* 0x008fc800078e0207 */
[----:B0-----:R-:W-:-:S06]  /*00e0*/  IMAD.WIDE R2, R0, 0x4, R2 ;  /* 0x0000000400027825 */ /* 0x001fcc00078e0202 */
[----:B-1----:R-:W3:Y:S01]  /*00f0*/  LDG.E R2, desc[UR4][R2.64] ;  /* 0x0000000402027981 */ /* 0x002ee2000c1e1900 */
[----:B------:R-:W-:Y:S01]  /*0100*/  BSSY.RECONVERGENT B2, `(.L_x_0) ;  /* 0x00000e4000027945 */ /* 0x000fe20003800200 */
[----:B--2---:R-:W-:-:S05]  /*0110*/  IMAD.WIDE R4, R0, 0x4, R4 ;  /* 0x0000000400047825 */ /* 0x004fca00078e0204 */
[----:B------:R0:W-:Y:S01]  /*0120*/  STG.E desc[UR4][R4.64], RZ ;  /* 0x000000ff04007986 */ /* 0x0001e2000c101904 */
[----:B---3--:R-:W-:-:S13]  /*0130*/  ISETP.GE.AND P0, PT, R2, 0x1, PT ;  /* 0x000000010200780c */ /* 0x008fda0003f06270 */
[----:B------:R-:W-:-:S05]  /*0140*/  @P0 VIADD R6, R2, 0xffffffff ;  /* 0xffffffff02060836 */ /* 0x000fca0000000000 */
[----:B------:R-:W-:-:S04]  /*0150*/  @P0 ISETP.NE.AND P1, PT, R6, RZ, PT ;  /* 0x000000ff0600020c */ /* 0x000fc80003f25270 */
[----:B------:R-:W-:Y:S01]  /*0160*/  @P0 SEL R9, R6, 0xffffffe2, P1 ;  /* 0xffffffe206090807 */ /* 0x000fe20000800000 */
[----:B0-----:R-:W-:Y:S08]  /*0170*/  @P0 BRA `(.L_x_1) ;  /* 0x0000000c00700947 */ /* 0x001ff00003800000 */
[----:B------:R-:W-:-:S13]  /*0180*/  ISETP.GT.AND P0, PT, R2, -0x1, PT ;  /* 0xffffffff0200780c */ /* 0x000fda0003f04270 */
[----:B------:R-:W-:Y:S01]  /*0190*/  @!P0 VIADD R9, R2, 0x1 ;  /* 0x0000000102098836 */ /* 0x000fe20000000000 */
[----:B------:R-:W-:Y:S06]  /*01a0*/  @!P0 BRA `(.L_x_1) ;  /* 0x0000000c00648947 */ /* 0x000fec0003800000 */
[----:B------:R-:W-:Y:S01]  /*01b0*/  VIADD R9, R10, 0xffffffff ;  /* 0xffffffff0a097836 */ /* 0x000fe20000000000 */
[----:B------:R-:W-:Y:S01]  /*01c0*/  VIMNMX.U32 R2, PT, PT, R8, 0x1, !PT ;  /* 0x0000000108027848 */ /* 0x000fe20007fe0000 */
[----:B------:R-:W-:Y:S01]  /*01d0*/  BSSY.RECONVERGENT B1, `(.L_x_2) ;  /* 0x00000ce000017945 */ /* 0x000fe20003800200 */
[----:B------:R-:W-:Y:S02]  /*01e0*/  IMAD.MOV.U32 R15, RZ, RZ, RZ ;  /* 0x000000ffff0f7224 */ /* 0x000fe400078e00ff */
[----:B------:R-:W-:Y:S02]  /*01f0*/  IADD3 R11, PT, PT, R2, -0x1, RZ ;  /* 0xffffffff020b7810 */ /* 0x000fe40007ffe0ff */
[----:B------:R-:W-:-:S04]  /*0200*/  VIADDMNMX R8, R8, 0x1, R9, PT ;  /* 0x0000000108087846 */ /* 0x000fc80003800109 */
[----:B------:R-:W-:-:S13]  /*0210*/  ISETP.GT.AND P0, PT, R11, R8, PT ;  /* 0x000000080b00720c */ /* 0x000fda0003f04270 */
[----:B------:R-:W-:Y:S05]  /*0220*/  @P0 BRA `(.L_x_3) ;  /* 0x0000000c00200947 */ /* 0x000fea0003800000 */
[----:B------:R-:W0:Y:S01]  /*0230*/  LDC.64 R2, c[0x0][0x388] ;  /* 0x0000e200ff027b82 */ /* 0x000e220000000a00 */
[C---:B------:R-:W-:Y:S01]  /*0240*/  VIADDMNMX R9, R7.reuse, 0x1, R9, PT ;  /* 0x0000000107097846 */ /* 0x040fe20003800109 */
[----:B------:R-:W-:Y:S01]  /*0250*/  IMAD.MOV.U32 R15, RZ, RZ, RZ ;  /* 0x000000ffff0f7224 */ /* 0x000fe200078e00ff */
[----:B------:R-:W-:-:S05]  /*0260*/  VIMNMX R10, PT, PT, R7, 0x1, !PT ;  /* 0x00000001070a7848 */ /* 0x000fca0007fe0100 */
[----:B------:R-:W-:Y:S02]  /*0270*/  IMAD.IADD R6, R9, 0x1, -R10 ;  /* 0x0000000109067824 */ /* 0x000fe400078e0a0a */
[----:B------:R-:W-:Y:S02]  /*0280*/  VIADD R12, R10, 0xffffffff ;  /* 0xffffffff0a0c7836 */ /* 0x000fe40000000000 */
[C---:B------:R-:W-:Y:S02]  /*0290*/  VIADD R7, R6.reuse, 0x1 ;  /* 0x0000000106077836 */ /* 0x040fe40000000000 */
[----:B------:R-:W-:-:S05]  /*02a0*/  VIADD R6, R6, 0x2 ;  /* 0x0000000206067836 */ /* 0x000fca0000000000 */
[C---:B------:R-:W-:Y:S02]  /*02b0*/  LOP3.LUT R14, R6.reuse, 0xfffffff0, RZ, 0xc0, !PT ;  /* 0xfffffff0060e7812 */ /* 0x040fe400078ec0ff */
[C---:B------:R-:W-:Y:S02]  /*02c0*/  LOP3.LUT R20, R6.reuse, 0xf, RZ, 0xc0, !PT ;  /* 0x0000000f06147812 */ /* 0x040fe400078ec0ff */
[----:B------:R-:W-:Y:S02]  /*02d0*/  LOP3.LUT R21, R6, 0x7, RZ, 0xc0, !PT ;  /* 0x0000000706157812 */ /* 0x000fe400078ec0ff */
[----:B0-----:R-:W-:Y:S02]  /*02e0*/  IADD3 R2, P0, PT, R2, 0x20, RZ ;  /* 0x0000002002027810 */ /* 0x001fe40007f1e0ff */
[----:B------:R-:W-:Y:S02]  /*02f0*/  LOP3.LUT R13, R6, 0x3, RZ, 0xc0, !PT ;  /* 0x00000003060d7812 */ /* 0x000fe400078ec0ff */
[----:B------:R-:W-:-:S02]  /*0300*/  IADD3.X R3, PT, PT, RZ, R3, RZ, P0, !PT ;  /* 0x00000003ff037210 */ /* 0x000fc400007fe4ff */
[----:B------:R-:W-:Y:S02]  /*0310*/  ISETP.GE.U32.AND P0, PT, R7, 0xf, PT ;  /* 0x0000000f0700780c */ /* 0x000fe40003f06070 */
[----:B------:R-:W-:-:S11]  /*0320*/  IADD3 R14, PT, PT, -R14, RZ, RZ ;  /* 0x000000ff0e0e7210 */ /* 0x000fd60007ffe1ff */
.L_x_14:
[----:B------:R-:W-:Y:S01]  /*0330*/  ISETP.GT.AND P1, PT, R12, R9, PT ;  /* 0x000000090c00720c */ /* 0x000fe20003f24270 */
[----:B------:R-:W-:-:S12]  /*0340*/  BSSY.RECONVERGENT B0, `(.L_x_4) ;  /* 0x00000b3000007945 */ /* 0x000fd80003800200 */
[----:B------:R-:W-:Y:S05]  /*0350*/  @P1 BRA `(.L_x_5) ;  /* 0x0000000800c41947 */ /* 0x000fea0003800000 */
[----:B------:R-:W-:Y:S01]  /*0360*/  BSSY.RECONVERGENT B3, `(.L_x_6) ;  /* 0x0000050000037945 */ /* 0x000fe20003800200 */
[----:B------:R-:W-:-:S03]  /*0370*/  IMAD.MOV.U32 R16, RZ, RZ, R12 ;  /* 0x000000ffff107224 */ /* 0x000fc600078e000c */
[----:B------:R-:W-:Y:S05]  /*0380*/  @!P0 BRA `(.L_x_7) ;  /* 0x0000000400348947 */ /* 0x000fea0003800000 */
[----:B------:R-:W0:Y:S01]  /*0390*/  LDCU UR6, c[0x0][0x398] ;  /* 0x00007300ff0677ac */ /* 0x000e220008000800 */
[----:B------:R-:W-:Y:S01]  /*03a0*/  BSSY.RECONVERGENT B4, `(.L_x_8) ;  /* 0x000004a000047945 */ /* 0x000fe20003800200 */
[----:B------:R-:W-:Y:S02]  /*03b0*/  IMAD.MOV.U32 R17, RZ, RZ, R14 ;  /* 0x000000ffff117224 */ /* 0x000fe400078e000e */
[----:B------:R-:W-:Y:S02]  /*03c0*/  IMAD.MOV.U32 R16, RZ, RZ, R10 ;  /* 0x000000ffff107224 */ /* 0x000fe400078e000a */
[----:B0-----:R-:W-:-:S07]  /*03d0*/  IMAD R19, R11, UR6, R12 ;  /* 0x000000060b137c24 */ /* 0x001fce000f8e020c */
.L_x_9:
[----:B------:R-:W-:-:S05]  /*03e0*/  IMAD.WIDE R6, R19, 0x4, R2 ;  /* 0x0000000413067825 */ /* 0x000fca00078e0202 */
[----:B------:R-:W2:Y:S04]  /*03f0*/  LDG.E R22, desc[UR4][R6.64+-0x20] ;  /* 0xffffe00406167981 */ /* 0x000ea8000c1e1900 */
[----:B------:R-:W3:Y:S04]  /*0400*/  LDG.E R23, desc[UR4][R6.64+-0x1c] ;  /* 0xffffe40406177981 */ /* 0x000ee8000c1e1900 */
[----:B------:R-:W4:Y:S04]  /*0410*/  LDG.E R26, desc[UR4][R6.64+-0x18] ;  /* 0xffffe804061a7981 */ /* 0x000f28000c1e1900 */
[----:B------:R-:W5:Y:S04]  /*0420*/  LDG.E R18, desc[UR4][R6.64+-0x14] ;  /* 0xffffec0406127981 */ /* 0x000f68000c1e1900 */
[----:B------:R-:W5:Y:S01]  /*0430*/  LDG.E R24, desc[UR4][R6.64+-0x10] ;  /* 0xfffff00406187981 */ /* 0x000f62000c1e1900 */
[----:B------:R-:W-:-:S02]  /*0440*/  IADD3 R25, PT, PT, R15, 0x1, RZ ;  /* 0x000000010f197810 */ /* 0x000fc40007ffe0ff */
[----:B--2---:R-:W-:Y:S02]  /*0450*/  ISETP.GT.AND P1, PT, R22, RZ, PT ;  /* 0x000000ff1600720c */ /* 0x004fe40003f24270 */
[----:B------:R-:W2:Y:S01]  /*0460*/  LDG.E R22, desc[UR4][R6.64+-0xc] ;  /* 0xfffff40406167981 */ /* 0x000ea2000c1e1900 */
[----:B---3--:R-:W-:-:S03]  /*0470*/  ISETP.GT.AND P2, PT, R23, RZ, PT ;  /* 0x000000ff1700720c */ /* 0x008fc60003f44270 */
[----:B------:R-:W3:Y:S07]  /*0480*/  LDG.E R23, desc[UR4][R6.64+-0x8] ;  /* 0xfffff80406177981 */ /* 0x000eee000c1e1900 */
[----:B------:R-:W-:Y:S02]  /*0490*/  @!P1 IMAD.MOV R25, RZ, RZ, R15 ;  /* 0x000000ffff199224 */ /* 0x000fe400078e020f */
[----:B------:R-:W3:Y:S02]  /*04a0*/  LDG.E R15, desc[UR4][R6.64] ;  /* 0x00000004060f7981 */ /* 0x000ee4000c1e1900 */
[----:B------:R-:W-:-:S02]  /*04b0*/  VIADD R27, R25, 0x1 ;  /* 0x00000001191b7836 */ /* 0x000fc40000000000 */
[----:B------:R-:W-:Y:S02]  /*04c0*/  @!P2 IMAD.MOV R27, RZ, RZ, R25 ;  /* 0x000000ffff1ba224 */ /* 0x000fe400078e0219 */
[----:B------:R-:W3:Y:S01]  /*04d0*/  LDG.E R25, desc[UR4][R6.64+-0x4] ;  /* 0xfffffc0406197981 */ /* 0x000ee2000c1e1900 */
[----:B----4-:R-:W-:Y:S02]  /*04e0*/  ISETP.GT.AND P1, PT, R26, RZ, PT ;  /* 0x000000ff1a00720c */ /* 0x010fe40003f24270 */
[----:B-----5:R-:W-:Y:S02]  /*04f0*/  ISETP.GT.AND P2, PT, R18, RZ, PT ;  /* 0x000000ff1200720c */ /* 0x020fe40003f44270 */
[----:B------:R-:W-:-:S09]  /*0500*/  IADD3 R18, PT, PT, R27, 0x1, RZ ;  /* 0x000000011b127810 */ /* 0x000fd20007ffe0ff */
[----:B------:R-:W-:Y:S01]  /*0510*/  @!P1 IMAD.MOV R18, RZ, RZ, R27 ;  /* 0x000000ffff129224 */ /* 0x000fe200078e021b */
[----:B------:R-:W-:Y:S01]  /*0520*/  ISETP.GT.AND P1, PT, R24, RZ, PT ;  /* 0x000000ff1800720c */ /* 0x000fe20003f24270 */
[----:B------:R-:W4:Y:S02]  /*0530*/  LDG.E R27, desc[UR4][R6.64+0x1c] ;  /* 0x00001c04061b7981 */ /* 0x000f24000c1e1900 */
[----:B------:R-:W-:Y:S02]  /*0540*/  VIADD R24, R18, 0x1 ;  /* 0x0000000112187836 */ /* 0x000fe40000000000 */
[----:B------:R-:W-:Y:S02]  /*0550*/  @!P2 IMAD.MOV R24, RZ, RZ, R18 ;  /* 0x000000ffff18a224 */ /* 0x000fe400078e0212 */
[----:B------:R-:W5:Y:S03]  /*0560*/  LDG.E R18, desc[UR4][R6.64+0x4] ;  /* 0x0000040406127981 */ /* 0x000f66000c1e1900 */
[----:B------:R-:W-:-:S03]  /*0570*/  IADD3 R26, PT, PT, R24, 0x1, RZ ;  /* 0x00000001181a7810 */ /* 0x000fc60007ffe0ff */
[----:B------:R-:W-:-:S04]  /*0580*/  @!P1 IMAD.MOV R26, RZ, RZ, R24 ;  /* 0x000000ffff1a9224 */ /* 0x000fc800078e0218 */
[----:B------:R-:W-:Y:S01]  /*0590*/  VIADD R24, R26, 0x1 ;  /* 0x000000011a187836 */ /* 0x000fe20000000000 */
[----:B--2---:R-:W-:Y:S02]  /*05a0*/  ISETP.GT.AND P2, PT, R22, RZ, PT ;  /* 0x000000ff1600720c */ /* 0x004fe40003f44270 */
[----:B------:R-:W2:Y:S01]  /*05b0*/  LDG.E R22, desc[UR4][R6.64+0x8] ;  /* 0x0000080406167981 */ /* 0x000ea2000c1e1900 */
[----:B---3--:R-:W-:-:S03]  /*05c0*/  ISETP.GT.AND P1, PT, R23, RZ, PT ;  /* 0x000000ff1700720c */ /* 0x008fc60003f24270 */
[----:B------:R-:W3:Y:S07]  /*05d0*/  LDG.E R23, desc[UR4][R6.64+0xc] ;  /* 0x00000c0406177981 */ /* 0x000eee000c1e1900 */
[----:B------:R-:W-:Y:S01]  /*05e0*/  @!P2 IMAD.MOV R24, RZ, RZ, R26 ;  /* 0x000000ffff18a224 */ /* 0x000fe200078e021a */
[----:B------:R-:W-:-:S04]  /*05f0*/  ISETP.GT.AND P2, PT, R25, RZ, PT ;  /* 0x000000ff1900720c */ /* 0x000fc80003f44270 */
[----:B------:R-:W-:Y:S01]  /*0600*/  IADD3 R26, PT, PT, R24, 0x1, RZ ;  /* 0x00000001181a7810 */ /* 0x000fe20007ffe0ff */
[----:B------:R-:W-:Y:S02]  /*0610*/  @!P1 IMAD.MOV R26, RZ, RZ, R24 ;  /* 0x000000ffff1a9224 */ /* 0x000fe400078e0218 */
[----:B------:R-:W4:Y:S02]  /*0620*/  LDG.E R24, desc[UR4][R6.64+0x10] ;  /* 0x0000100406187981 */ /* 0x000f24000c1e1900 */
[----:B------:R-:W-:-:S04]  /*0630*/  VIADD R25, R26, 0x1 ;  /* 0x000000011a197836 */ /* 0x000fc80000000000 */
[----:B------:R-:W-:Y:S02]  /*0640*/  @!P2 IMAD.MOV R25, RZ, RZ, R26 ;  /* 0x000000ffff19a224 */ /* 0x000fe400078e021a */
[----:B------:R-:W4:Y:S01]  /*0650*/  LDG.E R26, desc[UR4][R6.64+0x14] ;  /* 0x00001404061a7981 */ /* 0x000f22000c1e1900 */
[----:B------:R-:W-:-:S03]  /*0660*/  ISETP.GT.AND P1, PT, R15, RZ, PT ;  /* 0x000000ff0f00720c */ /* 0x000fc60003f24270 */
[----:B------:R0:W4:Y:S01]  /*0670*/  LDG.E R15, desc[UR4][R6.64+0x18] ;  /* 0x00001804060f7981 */ /* 0x000122000c1e1900 */
[----:B-----5:R-:W-:Y:S02]  /*0680*/  ISETP.GT.AND P2, PT, R18, RZ, PT ;  /* 0x000000ff1200720c */ /* 0x020fe40003f44270 */
[----:B------:R-:W-:-:S07]  /*0690*/  IADD3 R18, PT, PT, R25, 0x1, RZ ;  /* 0x0000000119127810 */ /* 0x000fce0007ffe0ff */
[----:B------:R-:W-:Y:S02]  /*06a0*/  @!P1 IMAD.MOV R18, RZ, RZ, R25 ;  /* 0x000000ffff129224 */ /* 0x000fe400078e0219 */
[----:B------:R-:W-:Y:S01]  /*06b0*/  VIADD R17, R17, 0x10 ;  /* 0x0000001011117836 */ /* 0x000fe20000000000 */
[----:B------:R-:W-:Y:S01]  /*06c0*/  IADD3 R16, PT, PT, R16, 0x10, RZ ;  /* 0x0000001010107810 */ /* 0x000fe20007ffe0ff */
[----:B------:R-:W-:Y:S01]  /*06d0*/  VIADD R19, R19, 0x10 ;  /* 0x0000001013137836 */ /* 0x000fe20000000000 */
[----:B--2---:R-:W-:Y:S01]  /*06e0*/  ISETP.GT.AND P1, PT, R22, RZ, PT ;  /* 0x000000ff1600720c */ /* 0x004fe20003f24270 */
[----:B------:R-:W-:Y:S02]  /*06f0*/  VIADD R22, R18, 0x1 ;  /* 0x0000000112167836 */ /* 0x000fe40000000000 */
[----:B------:R-:W-:Y:S01]  /*0700*/  @!P2 IMAD.MOV R22, RZ, RZ, R18 ;  /* 0x000000ffff16a224 */ /* 0x000fe200078e0212 */
[----:B---3--:R-:W-:-:S04]  /*0710*/  ISETP.GT.AND P2, PT, R23, RZ, PT ;  /* 0x000000ff1700720c */ /* 0x008fc80003f44270 */
[----:B------:R-:W-:-:S05]  /*0720*/  IADD3 R18, PT, PT, R22, 0x1, RZ ;  /* 0x0000000116127810 */ /* 0x000fca0007ffe0ff */
[----:B------:R-:W-:Y:S01]  /*0730*/  @!P1 IMAD.MOV R18, RZ, RZ, R22 ;  /* 0x000000ffff129224 */ /* 0x000fe200078e0216 */
[----:B----4-:R-:W-:-:S03]  /*0740*/  ISETP.GT.AND P1, PT, R24, RZ, PT ;  /* 0x000000ff1800720c */ /* 0x010fc60003f24270 */
[----:B0-----:R-:W-:Y:S02]  /*0750*/  VIADD R6, R18, 0x1 ;  /* 0x0000000112067836 */ /* 0x001fe40000000000 */
[----:B------:R-:W-:Y:S01]  /*0760*/  @!P2 IMAD.MOV R6, RZ, RZ, R18 ;  /* 0x000000ffff06a224 */ /* 0x000fe200078e0212 */
[----:B------:R-:W-:-:S04]  /*0770*/  ISETP.GT.AND P2, PT, R26, RZ, PT ;  /* 0x000000ff1a00720c */ /* 0x000fc80003f44270 */
[----:B------:R-:W-:-:S03]  /*0780*/  IADD3 R7, PT, PT, R6, 0x1, RZ ;  /* 0x0000000106077810 */ /* 0x000fc60007ffe0ff */
[----:B------:R-:W-:Y:S01]  /*0790*/  @!P1 IMAD.MOV R7, RZ, RZ, R6 ;  /* 0x000000ffff079224 */ /* 0x000fe200078e0206 */
[----:B------:R-:W-:-:S03]  /*07a0*/  ISETP.GT.AND P1, PT, R15, RZ, PT ;  /* 0x000000ff0f00720c */ /* 0x000fc60003f24270 */
[----:B------:R-:W-:Y:S02]  /*07b0*/  VIADD R6, R7, 0x1 ;  /* 0x0000000107067836 */ /* 0x000fe40000000000 */
[----:B------:R-:W-:Y:S01]  /*07c0*/  @!P2 IMAD.MOV R6, RZ, RZ, R7 ;  /* 0x000000ffff06a224 */ /* 0x000fe200078e0207 */
[----:B------:R-:W-:-:S04]  /*07d0*/  ISETP.GT.AND P2, PT, R27, RZ, PT ;  /* 0x000000ff1b00720c */ /* 0x000fc80003f44270 */
[----:B------:R-:W-:-:S03]  /*07e0*/  IADD3 R7, PT, PT, R6, 0x1, RZ ;  /* 0x0000000106077810 */ /* 0x000fc60007ffe0ff */
[----:B------:R-:W-:Y:S01]  /*07f0*/  @!P1 IMAD.MOV R7, RZ, RZ, R6 ;  /* 0x000000ffff079224 */ /* 0x000fe200078e0206 */
[----:B------:R-:W-:-:S03]  /*0800*/  ISETP.NE.AND P1, PT, R17, RZ, PT ;  /* 0x000000ff1100720c */ /* 0x000fc60003f25270 */
[----:B------:R-:W-:Y:S02]  /*0810*/  VIADD R15, R7, 0x1 ;  /* 0x00000001070f7836 */ /* 0x000fe40000000000 */
[----:B------:R-:W-:-:S08]  /*0820*/  @!P2 IMAD.MOV R15, RZ, RZ, R7 ;  /* 0x000000ffff0fa224 */ /* 0x000fd000078e0207 */
[----:B------:R-:W-:Y:S05]  /*0830*/  @P1 BRA `(.L_x_9) ;  /* 0xfffffff800e81947 */ /* 0x000fea000383ffff */
[----:B------:R-:W-:Y:S05]  /*0840*/  BSYNC.RECONVERGENT B4 ;  /* 0x0000000000047941 */ /* 0x000fea0003800200 */
.L_x_8:
[----:B------:R-:W-:-:S07]  /*0850*/  VIADD R16, R16, 0xffffffff ;  /* 0xffffffff10107836 */ /* 0x000fce0000000000 */
.L_x_7:
[----:B------:R-:W-:Y:S05]  /*0860*/  BSYNC.RECONVERGENT B3 ;  /* 0x0000000000037941 */ /* 0x000fea0003800200 */
.L_x_6:
[----:B------:R-:W-:-:S13]  /*0870*/  ISETP.NE.AND P1, PT, R20, RZ, PT ;  /* 0x000000ff1400720c */ /* 0x000fda0003f25270 */
[----:B------:R-:W-:Y:S05]  /*0880*/  @!P1 BRA `(.L_x_5) ;  /* 0x0000000400789947 */ /* 0x000fea0003800000 */
[----:B------:R-:W-:Y:S01]  /*0890*/  IADD3 R6, PT, PT, R20, -0x1, RZ ;  /* 0xffffffff14067810 */ /* 0x000fe20007ffe0ff */
[----:B------:R-:W-:Y:S01]  /*08a0*/  BSSY.RECONVERGENT B3, `(.L_x_10) ;  /* 0x0000029000037945 */ /* 0x000fe20003800200 */
[----:B------:R-:W-:Y:S02]  /*08b0*/  ISETP.NE.AND P1, PT, R21, RZ, PT ;  /* 0x000000ff1500720c */ /* 0x000fe40003f25270 */
[----:B------:R-:W-:-:S13]  /*08c0*/  ISETP.GE.U32.AND P2, PT, R6, 0x7, PT ;  /* 0x000000070600780c */ /* 0x000fda0003f46070 */
[----:B------:R-:W-:Y:S05]  /*08d0*/  @!P2 BRA `(.L_x_11) ;  /* 0x000000000094a947 */ /* 0x000fea0003800000 */
[----:B------:R-:W0:Y:S01]  /*08e0*/  LDC.64 R6, c[0x0][0x388] ;  /* 0x0000e200ff067b82 */ /* 0x000e220000000a00 */
[----:B------:R-:W1:Y:S02]  /*08f0*/  LDCU UR6, c[0x0][0x398] ;  /* 0x00007300ff0677ac */ /* 0x000e640008000800 */
[----:B-1----:R-:W-:-:S04]  /*0900*/  IMAD R17, R11, UR6, R16 ;  /* 0x000000060b117c24 */ /* 0x002fc8000f8e0210 */
[----:B0-----:R-:W-:-:S05]  /*0910*/  IMAD.WIDE R6, R17, 0x4, R6 ;  /* 0x0000000411067825 */ /* 0x001fca00078e0206 */
[----:B------:R-:W2:Y:S04]  /*0920*/  LDG.E R26, desc[UR4][R6.64] ;  /* 0x00000004061a7981 */ /* 0x000ea8000c1e1900 */
[----:B------:R-:W3:Y:S04]  /*0930*/  LDG.E R22, desc[UR4][R6.64+0x4] ;  /* 0x0000040406167981 */ /* 0x000ee8000c1e1900 */
[----:B------:R-:W4:Y:S04]  /*0940*/  LDG.E R23, desc[UR4][R6.64+0x8] ;  /* 0x0000080406177981 */ /* 0x000f28000c1e1900 */
[----:B------:R-:W5:Y:S04]  /*0950*/  LDG.E R24, desc[UR4][R6.64+0xc] ;  /* 0x00000c0406187981 */ /* 0x000f68000c1e1900 */
[----:B------:R-:W5:Y:S04]  /*0960*/  LDG.E R25, desc[UR4][R6.64+0x10] ;  /* 0x0000100406197981 */ /* 0x000f68000c1e1900 */
[----:B------:R-:W5:Y:S04]  /*0970*/  LDG.E R18, desc[UR4][R6.64+0x14] ;  /* 0x0000140406127981 */ /* 0x000f68000c1e1900 */
[----:B------:R-:W5:Y:S04]  /*0980*/  LDG.E R17, desc[UR4][R6.64+0x18] ;  /* 0x0000180406117981 */ /* 0x000f68000c1e1900 */
[----:B------:R0:W5:Y:S01]  /*0990*/  LDG.E R19, desc[UR4][R6.64+0x1c] ;  /* 0x00001c0406137981 */ /* 0x000162000c1e1900 */
[----:B------:R-:W-:Y:S01]  /*09a0*/  VIADD R16, R16, 0x8 ;  /* 0x0000000810107836 */ /* 0x000fe20000000000 */
[----:B--2---:R-:W-:-:S02]  /*09b0*/  ISETP.GT.AND P3, PT, R26, RZ, PT ;  /* 0x000000ff1a00720c */ /* 0x004fc40003f64270 */
[----:B---3--:R-:W-:Y:S01]  /*09c0*/  ISETP.GT.AND P2, PT, R22, RZ, PT ;  /* 0x000000ff1600720c */ /* 0x008fe20003f44270 */
[----:B------:R-:W-:-:S10]  /*09d0*/  VIADD R22, R15, 0x1 ;  /* 0x000000010f167836 */ /* 0x000fd40000000000 */
[----:B------:R-:W-:Y:S01]  /*09e0*/  @!P3 IMAD.MOV R22, RZ, RZ, R15 ;  /* 0x000000ffff16b224 */ /* 0x000fe200078e020f */
[----:B----4-:R-:W-:-:S04]  /*09f0*/  ISETP.GT.AND P3, PT, R23, RZ, PT ;  /* 0x000000ff1700720c */ /* 0x010fc80003f64270 */
[----:B------:R-:W-:Y:S01]  /*0a00*/  IADD3 R15, PT, PT, R22, 0x1, RZ ;  /* 0x00000001160f7810 */ /* 0x000fe20007ffe0ff */
[----:B------:R-:W-:Y:S01]  /*0a10*/  @!P2 IMAD.MOV R15, RZ, RZ, R22 ;  /* 0x000000ffff0fa224 */ /* 0x000fe200078e0216 */
[----:B-----5:R-:W-:-:S03]  /*0a20*/  ISETP.GT.AND P2, PT, R24, RZ, PT ;  /* 0x000000ff1800720c */ /* 0x020fc60003f44270 */
[----:B------:R-:W-:-:S04]  /*0a30*/  VIADD R22, R15, 0x1 ;  /* 0x000000010f167836 */ /* 0x000fc80000000000 */
[----:B------:R-:W-:Y:S02]  /*0a40*/  @!P3 IADD3 R22, PT, PT, R15, RZ, RZ ;  /* 0x000000ff0f16b210 */ /* 0x000fe40007ffe0ff */
[----:B------:R-:W-:-:S03]  /*0a50*/  ISETP.GT.AND P3, PT, R25, RZ, PT ;  /* 0x000000ff1900720c */ /* 0x000fc60003f64270 */
[----:B0-----:R-:W-:Y:S02]  /*0a60*/  VIADD R6, R22, 0x1 ;  /* 0x0000000116067836 */ /* 0x001fe40000000000 */
[----:B------:R-:W-:Y:S01]  /*0a70*/  @!P2 IMAD.MOV R6, RZ, RZ, R22 ;  /* 0x000000ffff06a224 */ /* 0x000fe200078e0216 */
[----:B------:R-:W-:-:S04]  /*0a80*/  ISETP.GT.AND P2, PT, R18, RZ, PT ;  /* 0x000000ff1200720c */ /* 0x000fc80003f44270 */
[----:B------:R-:W-:-:S03]  /*0a90*/  IADD3 R7, PT, PT, R6, 0x1, RZ ;  /* 0x0000000106077810 */ /* 0x000fc60007ffe0ff */
[----:B------:R-:W-:Y:S01]  /*0aa0*/  @!P3 IMAD.MOV R7, RZ, RZ, R6 ;  /* 0x000000ffff07b224 */ /* 0x000fe200078e0206 */
[----:B------:R-:W-:-:S03]  /*0ab0*/  ISETP.GT.AND P3, PT, R17, RZ, PT ;  /* 0x000000ff1100720c */ /* 0x000fc60003f64270 */
[C---:B------:R-:W-:Y:S02]  /*0ac0*/  VIADD R6, R7.reuse, 0x1 ;  /* 0x0000000107067836 */ /* 0x040fe40000000000 */
[----:B------:R-:W-:Y:S02]  /*0ad0*/  @!P2 IADD3 R6, PT, PT, R7, RZ, RZ ;  /* 0x000000ff0706a210 */ /* 0x000fe40007ffe0ff */
[----:B------:R-:W-:-:S03]  /*0ae0*/  ISETP.GT.AND P2, PT, R19, RZ, PT ;  /* 0x000000ff1300720c */ /* 0x000fc60003f44270 */
[----:B------:R-:W-:-:S03]  /*0af0*/  VIADD R7, R6, 0x1 ;  /* 0x0000000106077836 */ /* 0x000fc60000000000 */
[----:B------:R-:W-:-:S05]  /*0b00*/  @!P3 IMAD.MOV R7, RZ, RZ, R6 ;  /* 0x000000ffff07b224 */ /* 0x000fca00078e0206 */
[----:B------:R-:W-:Y:S02]  /*0b10*/  IADD3 R15, PT, PT, R7, 0x1, RZ ;  /* 0x00000001070f7810 */ /* 0x000fe40007ffe0ff */
[----:B------:R-:W-:-:S07]  /*0b20*/  @!P2 IMAD.MOV R15, RZ, RZ, R7 ;  /* 0x000000ffff0fa224 */ /* 0x000fce00078e0207 */
.L_x_11:
[----:B------:R-:W-:Y:S05]  /*0b30*/  BSYNC.RECONVERGENT B3 ;  /* 0x0000000000037941 */ /* 0x000fea0003800200 */
.L_x_10:
        /* <DEDUP_REMOVED lines=13> */
[----:B------:R-:W5:Y:S01]  /*0c10*/  LDG.E R19, desc[UR4][R6.64+0xc] ;  /* 0x00000c0406137981 */ /* 0x000f62000c1e1900 */
        /* <DEDUP_REMOVED lines=10> */
[----:B------:R-:W-:-:S05]  /*0cc0*/  @!P3 IADD3 R17, PT, PT, R15, RZ, RZ ;  /* 0x000000ff0f11b210 */ /* 0x000fca0007ffe0ff */
[C---:B------:R-:W-:Y:S01]  /*0cd0*/  VIADD R15, R17.reuse, 0x1 ;  /* 0x00000001110f7836 */ /* 0x040fe20000000000 */
[----:B------:R-:W-:-:S07]  /*0ce0*/  @!P2 IADD3 R15, PT, PT, R17, RZ, RZ ;  /* 0x000000ff110fa210 */ /* 0x000fce0007ffe0ff */
.L_x_13:
[----:B------:R-:W-:Y:S05]  /*0cf0*/  BSYNC.RECONVERGENT B3 ;  /* 0x0000000000037941 */ /* 0x000fea0003800200 */
.L_x_12:
[----:B------:R-:W-:Y:S05]  /*0d00*/  @!P1 BRA `(.L_x_5) ;  /* 0x0000000000589947 */ /* 0x000fea0003800000 */
[----:B------:R-:W0:Y:S01]  /*0d10*/  LDC.64 R6, c[0x0][0x388] ;  /* 0x0000e200ff067b82 */ /* 0x000e220000000a00 */
[----:B------:R-:W1:Y:S02]  /*0d20*/  LDCU UR6, c[0x0][0x398] ;  /* 0x00007300ff0677ac */ /* 0x000e640008000800 */
[----:B-1----:R-:W-:-:S04]  /*0d30*/  IMAD R17, R11, UR6, R16 ;  /* 0x000000060b117c24 */ /* 0x002fc8000f8e0210 */
[----:B0-----:R-:W-:-:S05]  /*0d40*/  IMAD.WIDE R6, R17, 0x4, R6 ;  /* 0x0000000411067825 */ /* 0x001fca00078e0206 */
[----:B------:R-:W2:Y:S01]  /*0d50*/  LDG.E R16, desc[UR4][R6.64] ;  /* 0x0000000406107981 */ /* 0x000ea2000c1e1900 */
[----:B------:R-:W-:Y:S02]  /*0d60*/  ISETP.NE.AND P2, PT, R13, 0x1, PT ;  /* 0x000000010d00780c */ /* 0x000fe40003f45270 */
[----:B--2---:R-:W-:Y:S01]  /*0d70*/  ISETP.GT.AND P1, PT, R16, RZ, PT ;  /* 0x000000ff1000720c */ /* 0x004fe20003f24270 */
[----:B------:R-:W-:-:S12]  /*0d80*/  VIADD R16, R15, 0x1 ;  /* 0x000000010f107836 */ /* 0x000fd80000000000 */
[----:B------:R-:W-:-:S05]  /*0d90*/  @!P1 IMAD.MOV R16, RZ, RZ, R15 ;  /* 0x000000ffff109224 */ /* 0x000fca00078e020f */
[----:B------:R-:W-:Y:S01]  /*0da0*/  MOV R15, R16 ;  /* 0x00000010000f7202 */ /* 0x000fe20000000f00 */
[----:B------:R-:W-:Y:S06]  /*0db0*/  @!P2 BRA `(.L_x_5) ;  /* 0x00000000002ca947 */ /* 0x000fec0003800000 */
[----:B------:R-:W-:Y:S01]  /*0dc0*/  ISETP.NE.AND P2, PT, R13, 0x2, PT ;  /* 0x000000020d00780c */ /* 0x000fe20003f45270 */
[----:B------:R-:W2:-:S12]  /*0dd0*/  LDG.E R16, desc[UR4][R6.64+0x4] ;  /* 0x0000040406107981 */ /* 0x000e98000c1e1900 */
[----:B------:R-:W3:Y:S01]  /*0de0*/  @P2 LDG.E R17, desc[UR4][R6.64+0x8] ;  /* 0x0000080406112981 */ /* 0x000ee2000c1e1900 */
[----:B--2---:R-:W-:Y:S01]  /*0df0*/  ISETP.GT.AND P1, PT, R16, RZ, PT ;  /* 0x000000ff1000720c */ /* 0x004fe20003f24270 */
[----:B------:R-:W-:Y:S01]  /*0e00*/  VIADD R16, R15, 0x1 ;  /* 0x000000010f107836 */ /* 0x000fe20000000000 */
[----:B---3--:R-:W-:-:S11]  /*0e10*/  ISETP.GT.OR P3, PT, R17, RZ, !P2 ;  /* 0x000000ff1100720c */ /* 0x008fd60005764670 */
[----:B------:R-:W-:-:S05]  /*0e20*/  @!P1 IMAD.MOV R16, RZ, RZ, R15 ;  /* 0x000000ffff109224 */ /* 0x000fca00078e020f */
[----:B------:R-:W-:-:S05]  /*0e30*/  MOV R15, R16 ;  /* 0x00000010000f7202 */ /* 0x000fca0000000f00 */
[----:B------:R-:W-:Y:S02]  /*0e40*/  @P2 VIADD R16, R15, 0x1 ;  /* 0x000000010f102836 */ /* 0x000fe40000000000 */
[----:B------:R-:W-:-:S05]  /*0e50*/  @!P3 IMAD.MOV R16, RZ, RZ, R15 ;  /* 0x000000ffff10b224 */ /* 0x000fca00078e020f */
[----:B------:R-:W-:-:S07]  /*0e60*/  @P2 MOV R15, R16 ;  /* 0x00000010000f2202 */ /* 0x000fce0000000f00 */
.L_x_5:
[----:B------:R-:W-:Y:S05]  /*0e70*/  BSYNC.RECONVERGENT B0 ;  /* 0x0000000000007941 */ /* 0x000fea0003800200 */
.L_x_4:
[C---:B------:R-:W-:Y:S01]  /*0e80*/  ISETP.GE.AND P1, PT, R11.reuse, R8, PT ;  /* 0x000000080b00720c */ /* 0x040fe20003f26270 */
[----:B------:R-:W-:-:S12]  /*0e90*/  VIADD R11, R11, 0x1 ;  /* 0x000000010b0b7836 */ /* 0x000fd80000000000 */
[----:B------:R-:W-:Y:S05]  /*0ea0*/  @!P1 BRA `(.L_x_14) ;  /* 0xfffffff400209947 */ /* 0x000fea000383ffff */
.L_x_3:
[----:B------:R-:W-:Y:S05]  /*0eb0*/  BSYNC.RECONVERGENT B1 ;  /* 0x0000000000017941 */ /* 0x000fea0003800200 */
.L_x_2:
[----:B------:R-:W0:Y:S02]  /*0ec0*/  LDC.64 R2, c[0x0][0x380] ;  /* 0x0000e000ff027b82 */ /* 0x000e240000000a00 */
[----:B0-----:R-:W-:-:S06]  /*0ed0*/  IMAD.WIDE R2, R0, 0x4, R2 ;  /* 0x0000000400027825 */ /* 0x001fcc00078e0202 */
[----:B------:R-:W2:Y:S01]  /*0ee0*/  LDG.E R2, desc[UR4][R2.64] ;  /* 0x0000000402027981 */ /* 0x000ea2000c1e1900 */
[----:B------:R-:W-:Y:S01]  /*0ef0*/  HFMA2 R9, -RZ, RZ, 0, 0 ;  /* 0x00000000ff097431 */ /* 0x000fe200000001ff */
[----:B--2---:R-:W-:-:S13]  /*0f00*/  ISETP.GT.AND P0, PT, R15, R2, PT ;  /* 0x000000020f00720c */ /* 0x004fda0003f04270 */
[----:B------:R-:W-:Y:S02]  /*0f10*/  @P0 IMAD.MOV.U32 R7, RZ, RZ, 0x1 ;  /* 0x00000001ff070424 */ /* 0x000fe400078e00ff */
[----:B------:R-:W-:-:S03]  /*0f20*/  @P0 IMAD.MOV.U32 R9, RZ, RZ, 0xa ;  /* 0x0000000aff090424 */ /* 0x000fc600078e00ff */
[----:B------:R0:W-:Y:S04]  /*0f30*/  @P0 STG.E desc[UR4][R4.64], R7 ;  /* 0x0000000704000986 */ /* 0x0001e8000c101904 */
.L_x_1:
[----:B------:R-:W-:Y:S05]  /*0f40*/  BSYNC.RECONVERGENT B2 ;  /* 0x0000000000027941 */ /* 0x000fea0003800200 */
.L_x_0:
[----:B------:R-:W1:Y:S02]  /*0f50*/  LDC.64 R2, c[0x0][0x3a0] ;  /* 0x0000e800ff027b82 */ /* 0x000e640000000a00 */
[----:B-1----:R-:W-:-:S05]  /*0f60*/  IMAD.WIDE R2, R0, 0x4, R2 ;  /* 0x0000000400027825 */ /* 0x002fca00078e0202 */
[----:B------:R-:W-:Y:S01]  /*0f70*/  STG.E desc[UR4][R2.64], R9 ;  /* 0x0000000902007986 */ /* 0x000fe2000c101904 */
[----:B------:R-:W-:Y:S05]  /*0f80*/  EXIT ;  /* 0x000000000000794d */ /* 0x000fea0003800000 */
.L_x_15:
[----:B------:R-:W-:-:S00]  /*0f90*/  BRA `(.L_x_15) ;  /* 0xfffffffc00fc7947 */ /* 0x000fc0000383ffff */
[----:B------:R-:W-:-:S00]  /*0fa0*/  NOP ;  /* 0x0000000000007918 */ /* 0x000fc00000000000 */
        /* <DEDUP_REMOVED lines=13> */
.L_x_28:


//--------------------- .text._Z21make_iteration_singlePKiS0_PiiiS1_ --------------------------
	.section	.text._Z21make_iteration_singlePKiS0_PiiiS1_,"ax",@progbits
	.align	128
        .global         _Z21make_iteration_singlePKiS0_PiiiS1_
        .type           _Z21make_iteration_singlePKiS0_PiiiS1_,@function
        .size           _Z21make_iteration_singlePKiS0_PiiiS1_,(.L_x_29 - _Z21make_iteration_singlePKiS0_PiiiS1_)
        .other          _Z21make_iteration_singlePKiS0_PiiiS1_,@"STO_CUDA_ENTRY STV_DEFAULT"
_Z21make_iteration_singlePKiS0_PiiiS1_:
.text._Z21make_iteration_singlePKiS0_PiiiS1_:
[----:B------:R-:W-:Y:S01]  /*0000*/  LDC R1, c[0x0][0x37c] ;  /* 0x0000df00ff017b82 */ /* 0x000fe20000000800 */
[----:B------:R-:W0:Y:S01]  /*0010*/  LDCU UR5, c[0x0][0x398] ;  /* 0x00007300ff0577ac */ /* 0x000e220008000800 */
[----:B------:R-:W-:Y:S01]  /*0020*/  IMAD.MOV.U32 R0, RZ, RZ, RZ ;  /* 0x000000ffff007224 */ /* 0x000fe200078e00ff */
[----:B------:R-:W1:Y:S01]  /*0030*/  LDCU.64 UR12, c[0x0][0x358] ;  /* 0x00006b00ff0c77ac */ /* 0x000e620008000a00 */
[----:B0-----:R-:W-:-:S09]  /*0040*/  UISETP.GE.AND UP0, UPT, UR5, 0x1, UPT ;  /* 0x000000010500788c */ /* 0x001fd2000bf06270 */
[----:B-1----:R-:W-:Y:S05]  /*0050*/  BRA.U !UP0, `(.L_x_16) ;  /* 0x0000000d08d07547 */ /* 0x002fea000b800000 */
[----:B------:R-:W0:Y:S01]  /*0060*/  LDCU.64 UR8, c[0x0][0x388] ;  /* 0x00007100ff0877ac */ /* 0x000e220008000a00 */
[----:B------:R-:W-:Y:S01]  /*0070*/  IMAD.MOV.U32 R0, RZ, RZ, RZ ;  /* 0x000000ffff007224 */ /* 0x000fe200078e00ff */
[----:B------:R-:W-:Y:S01]  /*0080*/  UIADD3 UR5, UPT, UPT, UR5, -0x1, URZ ;  /* 0xffffffff05057890 */ /* 0x000fe2000fffe0ff */
[----:B------:R-:W-:Y:S01]  /*0090*/  UMOV UR4, URZ ;  /* 0x000000ff00047c82 */ /* 0x000fe20008000000 */
[----:B0-----:R-:W-:-:S04]  /*00a0*/  UIADD3 UR8, UP0, UPT, UR8, 0x20, URZ ;  /* 0x0000002008087890 */ /* 0x001fc8000ff1e0ff */
[----:B------:R-:W-:-:S12]  /*00b0*/  UIADD3.X UR9, UPT, UPT, URZ, UR9, URZ, UP0, !UPT ;  /* 0x00000009ff097290 */ /* 0x000fd800087fe4ff */
.L_x_26:
[----:B0-----:R-:W0:Y:S01]  /*00c0*/  LDCU UR6, c[0x0][0x398] ;  /* 0x00007300ff0677ac */ /* 0x001e220008000800 */
[----:B------:R-:W-:Y:S01]  /*00d0*/  IMAD.MOV.U32 R6, RZ, RZ, RZ ;  /* 0x000000ffff067224 */ /* 0x000fe200078e00ff */
[----:B------:R-:W-:Y:S01]  /*00e0*/  UMOV UR10, UR4 ;  /* 0x00000004000a7c82 */ /* 0x000fe20008000000 */
[----:B------:R-:W-:-:S04]  /*00f0*/  UIADD3 UR4, UPT, UPT, UR4, 0x1, URZ ;  /* 0x0000000104047890 */ /* 0x000fc8000fffe0ff */
[----:B012---:R-:W-:-:S11]  /*0100*/  UISETP.NE.AND UP0, UPT, UR4, UR6, UPT ;  /* 0x000000060400728c */ /* 0x007fd6000bf05270 */
.L_x_25:
[----:B0-----:R-:W0:Y:S08]  /*0110*/  LDC R11, c[0x0][0x398] ;  /* 0x0000e600ff0b7b82 */ /* 0x001e300000000800 */
[----:B-1----:R-:W1:Y:S08]  /*0120*/  LDC.64 R4, c[0x0][0x388] ;  /* 0x0000e200ff047b82 */ /* 0x002e700000000a00 */
[----:B--2---:R-:W2:Y:S01]  /*0130*/  LDC.64 R2, c[0x0][0x3a0] ;  /* 0x0000e800ff027b82 */ /* 0x004ea20000000a00 */
[----:B0-----:R-:W-:-:S04]  /*0140*/  IMAD R7, R11, UR10, R6 ;  /* 0x0000000a0b077c24 */ /* 0x001fc8000f8e0206 */
[----:B-1----:R-:W-:-:S06]  /*0150*/  IMAD.WIDE.U32 R4, R7, 0x4, R4 ;  /* 0x0000000407047825 */ /* 0x002fcc00078e0004 */
[----:B------:R-:W3:Y:S01]  /*0160*/  LDG.E R5, desc[UR12][R4.64] ;  /* 0x0000000c04057981 */ /* 0x000ee2000c1e1900 */
[----:B------:R-:W-:Y:S02]  /*0170*/  IMAD.MOV.U32 R10, RZ, RZ, R6 ;  /* 0x000000ffff0a7224 */ /* 0x000fe400078e0006 */
[----:B--2---:R-:W-:Y:S01]  /*0180*/  IMAD.WIDE.U32 R2, R7, 0x4, R2 ;  /* 0x0000000407027825 */ /* 0x004fe200078e0002 */
[----:B---3--:R-:W-:-:S13]  /*0190*/  ISETP.GE.AND P1, PT, R5, 0x1, PT ;  /* 0x000000010500780c */ /* 0x008fda0003f26270 */
[----:B------:R-:W-:-:S04]  /*01a0*/  @P1 IADD3 R8, PT, PT, R5, -0x1, RZ ;  /* 0xffffffff05081810 */ /* 0x000fc80007ffe0ff */
[----:B------:R-:W-:-:S04]  /*01b0*/  @P1 ISETP.NE.AND P0, PT, R8, RZ, PT ;  /* 0x000000ff0800120c */ /* 0x000fc80003f05270 */
[----:B------:R-:W-:Y:S01]  /*01c0*/  @P1 SEL R9, R8, 0xffffffe2, P0 ;  /* 0xffffffe208091807 */ /* 0x000fe20000000000 */
[----:B------:R-:W-:-:S04]  /*01d0*/  VIADD R8, R6, 0x1 ;  /* 0x0000000106087836 */ /* 0x000fc80000000000 */
[----:B------:R0:W-:Y:S01]  /*01e0*/  @P1 STG.E desc[UR12][R2.64], R9 ;  /* 0x0000000902001986 */ /* 0x0001e2000c10190c */
[----:B------:R-:W-:Y:S01]  /*01f0*/  ISETP.NE.AND P0, PT, R8, R11, PT ;  /* 0x0000000b0800720c */ /* 0x000fe20003f05270 */
[----:B------:R-:W-:Y:S01]  /*0200*/  IMAD.MOV.U32 R6, RZ, RZ, R8 ;  /* 0x000000ffff067224 */ /* 0x000fe200078e0008 */
[----:B------:R-:W-:Y:S11]  /*0210*/  @P1 BRA `(.L_x_17) ;  /* 0x0000000c00581947 */ /* 0x000ff60003800000 */
[----:B------:R-:W-:-:S13]  /*0220*/  ISETP.GT.AND P1, PT, R5, -0x1, PT ;  /* 0xffffffff0500780c */ /* 0x000fda0003f24270 */
[----:B------:R-:W-:-:S05]  /*0230*/  @!P1 IADD3 R5, PT, PT, R5, 0x1, RZ ;  /* 0x0000000105059810 */ /* 0x000fca0007ffe0ff */
[----:B------:R1:W-:Y:S01]  /*0240*/  @!P1 STG.E desc[UR12][R2.64], R5 ;  /* 0x0000000502009986 */ /* 0x0003e2000c10190c */
[----:B------:R-:W-:Y:S05]  /*0250*/  @!P1 BRA `(.L_x_17) ;  /* 0x0000000c00489947 */ /* 0x000fea0003800000 */
[----:B------:R-:W-:Y:S01]  /*0260*/  UISETP.LT.AND UP1, UPT, UR10, 0x1, UPT ;  /* 0x000000010a00788c */ /* 0x000fe2000bf21270 */
[----:B------:R-:W-:Y:S01]  /*0270*/  IMAD.MOV.U32 R14, RZ, RZ, RZ ;  /* 0x000000ffff0e7224 */ /* 0x000fe200078e00ff */
[----:B------:R-:W-:Y:S02]  /*0280*/  UIADD3 UR7, UPT, UPT, UR10, 0x1, URZ ;  /* 0x000000010a077890 */ /* 0x000fe4000fffe0ff */
[----:B------:R-:W-:Y:S02]  /*0290*/  USEL UR6, UR10, 0x1, !UP1 ;  /* 0x000000010a067887 */ /* 0x000fe4000c800000 */
[----:B------:R-:W-:Y:S02]  /*02a0*/  UISETP.LT.AND UP1, UPT, UR5, UR7, UPT ;  /* 0x000000070500728c */ /* 0x000fe4000bf21270 */
[----:B------:R-:W-:Y:S02]  /*02b0*/  UIADD3 UR6, UPT, UPT, UR6, -0x1, URZ ;  /* 0xffffffff06067890 */ /* 0x000fe4000fffe0ff */
[----:B------:R-:W-:-:S04]  /*02c0*/  USEL UR7, UR5, UR7, UP1 ;  /* 0x0000000705077287 */ /* 0x000fc80008800000 */
[----:B------:R-:W-:-:S09]  /*02d0*/  UISETP.GT.AND UP1, UPT, UR6, UR7, UPT ;  /* 0x000000070600728c */ /* 0x000fd2000bf24270 */
[----:B------:R-:W-:Y:S05]  /*02e0*/  BRA.U UP1, `(.L_x_18) ;  /* 0x0000000d01047547 */ /* 0x000fea000b800000 */
[----:B0-----:R-:W-:Y:S01]  /*02f0*/  VIMNMX R9, PT, PT, R8, UR5, PT ;  /* 0x0000000508097c48 */ /* 0x001fe2000bfe0100 */
[----:B------:R-:W-:Y:S01]  /*0300*/  IMAD.MOV.U32 R14, RZ, RZ, RZ ;  /* 0x000000ffff0e7224 */ /* 0x000fe200078e00ff */
[----:B------:R-:W-:-:S05]  /*0310*/  VIMNMX R10, PT, PT, R10, 0x1, !PT ;  /* 0x000000010a0a7848 */ /* 0x000fca0007fe0100 */
[----:B------:R-:W-:-:S04]  /*0320*/  IMAD.IADD R4, R9, 0x1, -R10 ;  /* 0x0000000109047824 */ /* 0x000fc800078e0a0a */
[C---:B------:R-:W-:Y:S01]  /*0330*/  VIADD R11, R4.reuse, 0x2 ;  /* 0x00000002040b7836 */ /* 0x040fe20000000000 */
[----:B------:R-:W-:-:S04]  /*0340*/  IADD3 R4, PT, PT, R4, 0x1, RZ ;  /* 0x0000000104047810 */ /* 0x000fc80007ffe0ff */
[C---:B------:R-:W-:Y:S02]  /*0350*/  LOP3.LUT R24, R11.reuse, 0xf, RZ, 0xc0, !PT ;  /* 0x0000000f0b187812 */ /* 0x040fe400078ec0ff */
[C---:B------:R-:W-:Y:S02]  /*0360*/  LOP3.LUT R25, R11.reuse, 0x7, RZ, 0xc0, !PT ;  /* 0x000000070b197812 */ /* 0x040fe400078ec0ff */
[----:B------:R-:W-:Y:S01]  /*0370*/  LOP3.LUT R12, R11, 0xfffffff0, RZ, 0xc0, !PT ;  /* 0xfffffff00b0c7812 */ /* 0x000fe200078ec0ff */
[----:B-1----:R-:W-:Y:S01]  /*0380*/  VIADD R5, R24, 0xffffffff ;  /* 0xffffffff18057836 */ /* 0x002fe20000000000 */
[----:B------:R-:W-:Y:S01]  /*0390*/  ISETP.GE.U32.AND P1, PT, R4, 0xf, PT ;  /* 0x0000000f0400780c */ /* 0x000fe20003f26070 */
[----:B------:R-:W-:Y:S01]  /*03a0*/  VIADD R8, R25, 0xffffffff ;  /* 0xffffffff19087836 */ /* 0x000fe20000000000 */
[----:B------:R-:W-:Y:S02]  /*03b0*/  LOP3.LUT R11, R11, 0x3, RZ, 0xc0, !PT ;  /* 0x000000030b0b7812 */ /* 0x000fe400078ec0ff */
[----:B------:R-:W-:-:S02]  /*03c0*/  ISETP.GE.U32.AND P2, PT, R5, 0x7, PT ;  /* 0x000000070500780c */ /* 0x000fc40003f46070 */
[----:B------:R-:W-:Y:S02]  /*03d0*/  ISETP.GE.U32.AND P3, PT, R8, 0x3, PT ;  /* 0x000000030800780c */ /* 0x000fe40003f66070 */
[----:B------:R-:W-:-:S11]  /*03e0*/  IADD3 R12, PT, PT, -R12, RZ, RZ ;  /* 0x000000ff0c0c7210 */ /* 0x000fd60007ffe1ff */
.L_x_24:
[----:B------:R-:W-:-:S05]  /*03f0*/  VIADD R4, R10, 0xffffffff ;  /* 0xffffffff0a047836 */ /* 0x000fca0000000000 */
[----:B------:R-:W-:-:S13]  /*0400*/  ISETP.GT.AND P4, PT, R4, R9, PT ;  /* 0x000000090400720c */ /* 0x000fda0003f84270 */
[----:B------:R-:W-:Y:S05]  /*0410*/  @P4 BRA `(.L_x_19) ;  /* 0x00000008009c4947 */ /* 0x000fea0003800000 */
[----:B------:R-:W-:Y:S01]  /*0420*/  IMAD.MOV.U32 R8, RZ, RZ, R4 ;  /* 0x000000ffff087224 */ /* 0x000fe200078e0004 */
[----:B------:R-:W-:Y:S06]  /*0430*/  @!P1 BRA `(.L_x_20) ;  /* 0x0000000400349947 */ /* 0x000fec0003800000 */
[----:B------:R-:W0:Y:S01]  /*0440*/  LDC R15, c[0x0][0x398] ;  /* 0x0000e600ff0f7b82 */ /* 0x000e220000000800 */
[----:B------:R-:W-:Y:S01]  /*0450*/  IMAD.MOV.U32 R13, RZ, RZ, R12 ;  /* 0x000000ffff0d7224 */ /* 0x000fe200078e000c */
[----:B------:R-:W-:Y:S01]  /*0460*/  MOV R8, R10 ;  /* 0x0000000a00087202 */ /* 0x000fe20000000f00 */
[----:B0-----:R-:W-:-:S07]  /*0470*/  IMAD R15, R15, UR6, R4 ;  /* 0x000000060f0f7c24 */ /* 0x001fce000f8e0204 */
.L_x_21:
[----:B------:R-:W-:Y:S02]  /*0480*/  IMAD.U32 R4, RZ, RZ, UR8 ;  /* 0x00000008ff047e24 */ /* 0x000fe4000f8e00ff */
[----:B------:R-:W-:Y:S02]  /*0490*/  IMAD.U32 R5, RZ, RZ, UR9 ;  /* 0x00000009ff057e24 */ /* 0x000fe4000f8e00ff */
[----:B------:R-:W-:-:S05]  /*04a0*/  IMAD.WIDE R4, R15, 0x4, R4 ;  /* 0x000000040f047825 */ /* 0x000fca00078e0204 */
[----:B------:R-:W2:Y:S04]  /*04b0*/  LDG.E R18, desc[UR12][R4.64+-0x20] ;  /* 0xffffe00c04127981 */ /* 0x000ea8000c1e1900 */
[----:B------:R-:W3:Y:S04]  /*04c0*/  LDG.E R19, desc[UR12][R4.64+-0x1c] ;  /* 0xffffe40c04137981 */ /* 0x000ee8000c1e1900 */
[----:B------:R-:W4:Y:S04]  /*04d0*/  LDG.E R26, desc[UR12][R4.64+-0x18] ;  /* 0xffffe80c041a7981 */ /* 0x000f28000c1e1900 */
[----:B------:R-:W5:Y:S04]  /*04e0*/  LDG.E R22, desc[UR12][R4.64+-0x14] ;  /* 0xffffec0c04167981 */ /* 0x000f68000c1e1900 */
[----:B------:R-:W5:Y:S04]  /*04f0*/  LDG.E R21, desc[UR12][R4.64+-0x10] ;  /* 0xfffff00c04157981 */ /* 0x000f68000c1e1900 */
[----:B------:R-:W5:Y:S04]  /*0500*/  LDG.E R20, desc[UR12][R4.64+-0xc] ;  /* 0xfffff40c04147981 */ /* 0x000f68000c1e1900 */
[----:B------:R-:W5:Y:S04]  /*0510*/  LDG.E R16, desc[UR12][R4.64+-0x8] ;  /* 0xfffff80c04107981 */ /* 0x000f68000c1e1900 */
[----:B------:R-:W5:Y:S01]  /*0520*/  LDG.E R17, desc[UR12][R4.64+-0x4] ;  /* 0xfffffc0c04117981 */ /* 0x000f62000c1e1900 */
[----:B------:R-:W-:-:S03]  /*0530*/  VIADD R23, R14, 0x1 ;  /* 0x000000010e177836 */ /* 0x000fc60000000000 */
[----:B------:R-:W5:Y:S01]  /*0540*/  LDG.E R27, desc[UR12][R4.64+0x1c] ;  /* 0x00001c0c041b7981 */ /* 0x000f62000c1e1900 */
[----:B--2---:R-:W-:-:S03]  /*0550*/  ISETP.GT.AND P4, PT, R18, RZ, PT ;  /* 0x000000ff1200720c */ /* 0x004fc60003f84270 */
[----:B------:R-:W2:Y:S01]  /*0560*/  LDG.E R18, desc[UR12][R4.64] ;  /* 0x0000000c04127981 */ /* 0x000ea2000c1e1900 */
[----:B---3--:R-:W-:-:S03]  /*0570*/  ISETP.GT.AND P5, PT, R19, RZ, PT ;  /* 0x000000ff1300720c */ /* 0x008fc60003fa4270 */
[----:B------:R-:W3:Y:S06]  /*0580*/  LDG.E R19, desc[UR12][R4.64+0x4] ;  /* 0x0000040c04137981 */ /* 0x000eec000c1e1900 */
[----:B------:R-:W-:Y:S02]  /*0590*/  @!P4 IADD3 R23, PT, PT, R14, RZ, RZ ;  /* 0x000000ff0e17c210 */ /* 0x000fe40007ffe0ff */
[----:B----4-:R-:W-:Y:S01]  /*05a0*/  ISETP.GT.AND P4, PT, R26, RZ, PT ;  /* 0x000000ff1a00720c */ /* 0x010fe20003f84270 */
[----:B------:R-:W4:Y:S02]  /*05b0*/  LDG.E R14, desc[UR12][R4.64+0x8] ;  /* 0x0000080c040e7981 */ /* 0x000f24000c1e1900 */
[----:B------:R-:W-:-:S02]  /*05c0*/  VIADD R26, R23, 0x1 ;  /* 0x00000001171a7836 */ /* 0x000fc40000000000 */
[----:B------:R-:W-:Y:S01]  /*05d0*/  @!P5 IMAD.MOV R26, RZ, RZ, R23 ;  /* 0x000000ffff1ad224 */ /* 0x000fe200078e0217 */
[----:B-----5:R-:W-:Y:S02]  /*05e0*/  ISETP.GT.AND P5, PT, R22, RZ, PT ;  /* 0x000000ff1600720c */ /* 0x020fe40003fa4270 */
[----:B------:R-:W5:Y:S01]  /*05f0*/  LDG.E R22, desc[UR12][R4.64+0xc] ;  /* 0x00000c0c04167981 */ /* 0x000f62000c1e1900 */
[----:B------:R-:W-:-:S04]  /*0600*/  VIADD R23, R26, 0x1 ;  /* 0x000000011a177836 */ /* 0x000fc80000000000 */
[----:B------:R-:W-:Y:S02]  /*0610*/  @!P4 IADD3 R23, PT, PT, R26, RZ, RZ ;  /* 0x000000ff1a17c210 */ /* 0x000fe40007ffe0ff */
[----:B------:R-:W-:Y:S02]  /*0620*/  ISETP.GT.AND P4, PT, R21, RZ, PT ;  /* 0x000000ff1500720c */ /* 0x000fe40003f84270 */
[----:B------:R-:W5:Y:S01]  /*0630*/  LDG.E R21, desc[UR12][R4.64+0x10] ;  /* 0x0000100c04157981 */ /* 0x000f62000c1e1900 */
[----:B------:R-:W-:Y:S02]  /*0640*/  VIADD R26, R23, 0x1 ;  /* 0x00000001171a7836 */ /* 0x000fe40000000000 */
[----:B------:R-:W-:-:S05]  /*0650*/  @!P5 IMAD.MOV R26, RZ, RZ, R23 ;  /* 0x000000ffff1ad224 */ /* 0x000fca00078e0217 */
[----:B------:R-:W-:-:S03]  /*0660*/  IADD3 R23, PT, PT, R26, 0x1, RZ ;  /* 0x000000011a177810 */ /* 0x000fc60007ffe0ff */
[----:B------:R-:W-:Y:S02]  /*0670*/  @!P4 IMAD.MOV R23, RZ, RZ, R26 ;  /* 0x000000ffff17c224 */ /* 0x000fe400078e021a */
[----:B------:R-:W5:Y:S01]  /*0680*/  LDG.E R26, desc[UR12][R4.64+0x14] ;  /* 0x0000140c041a7981 */ /* 0x000f62000c1e1900 */
[----:B------:R-:W-:-:S03]  /*0690*/  ISETP.GT.AND P4, PT, R20, RZ, PT ;  /* 0x000000ff1400720c */ /* 0x000fc60003f84270 */
[----:B------:R0:W5:Y:S01]  /*06a0*/  LDG.E R20, desc[UR12][R4.64+0x18] ;  /* 0x0000180c04147981 */ /* 0x000162000c1e1900 */
[----:B------:R-:W-:Y:S01]  /*06b0*/  ISETP.GT.AND P5, PT, R16, RZ, PT ;  /* 0x000000ff1000720c */ /* 0x000fe20003fa4270 */
[----:B------:R-:W-:-:S08]  /*06c0*/  VIADD R16, R23, 0x1 ;  /* 0x0000000117107836 */ /* 0x000fd00000000000 */
[----:B------:R-:W-:Y:S02]  /*06d0*/  @!P4 IADD3 R16, PT, PT, R23, RZ, RZ ;  /* 0x000000ff1710c210 */ /* 0x000fe40007ffe0ff */
[----:B------:R-:W-:-:S03]  /*06e0*/  ISETP.GT.AND P4, PT, R17, RZ, PT ;  /* 0x000000ff1100720c */ /* 0x000fc60003f84270 */
[----:B------:R-:W-:Y:S02]  /*06f0*/  VIADD R17, R16, 0x1 ;  /* 0x0000000110117836 */ /* 0x000fe40000000000 */
[----:B------:R-:W-:-:S05]  /*0700*/  @!P5 IMAD.MOV R17, RZ, RZ, R16 ;  /* 0x000000ffff11d224 */ /* 0x000fca00078e0210 */
[----:B------:R-:W-:-:S03]  /*0710*/  IADD3 R16, PT, PT, R17, 0x1, RZ ;  /* 0x0000000111107810 */ /* 0x000fc60007ffe0ff */
[----:B------:R-:W-:-:S04]  /*0720*/  @!P4 IMAD.MOV R16, RZ, RZ, R17 ;  /* 0x000000ffff10c224 */ /* 0x000fc800078e0211 */
[----:B0-----:R-:W-:Y:S01]  /*0730*/  VIADD R4, R16, 0x1 ;  /* 0x0000000110047836 */ /* 0x001fe20000000000 */
[----:B------:R-:W-:Y:S01]  /*0740*/  IADD3 R13, PT, PT, R13, 0x10, RZ ;  /* 0x000000100d0d7810 */ /* 0x000fe20007ffe0ff */
[----:B------:R-:W-:Y:S01]  /*0750*/  VIADD R15, R15, 0x10 ;  /* 0x000000100f0f7836 */ /* 0x000fe20000000000 */
[----:B------:R-:W-:Y:S02]  /*0760*/  IADD3 R8, PT, PT, R8, 0x10, RZ ;  /* 0x0000001008087810 */ /* 0x000fe40007ffe0ff */
[----:B--2---:R-:W-:Y:S02]  /*0770*/  ISETP.GT.AND P5, PT, R18, RZ, PT ;  /* 0x000000ff1200720c */ /* 0x004fe40003fa4270 */
[----:B---3--:R-:W-:-:S11]  /*0780*/  ISETP.GT.AND P4, PT, R19, RZ, PT ;  /* 0x000000ff1300720c */ /* 0x008fd60003f84270 */
[----:B------:R-:W-:Y:S02]  /*0790*/  @!P5 IADD3 R4, PT, PT, R16, RZ, RZ ;  /* 0x000000ff1004d210 */ /* 0x000fe40007ffe0ff */
[----:B----4-:R-:W-:-:S03]  /*07a0*/  ISETP.GT.AND P5, PT, R14, RZ, PT ;  /* 0x000000ff0e00720c */ /* 0x010fc60003fa4270 */
[----:B------:R-:W-:Y:S02]  /*07b0*/  VIADD R5, R4, 0x1 ;  /* 0x0000000104057836 */ /* 0x000fe40000000000 */
[----:B------:R-:W-:Y:S01]  /*07c0*/  @!P4 IMAD.MOV R5, RZ, RZ, R4 ;  /* 0x000000ffff05c224 */ /* 0x000fe200078e0204 */
[----:B-----5:R-:W-:-:S04]  /*07d0*/  ISETP.GT.AND P4, PT, R22, RZ, PT ;  /* 0x000000ff1600720c */ /* 0x020fc80003f84270 */
[----:B------:R-:W-:-:S03]  /*07e0*/  IADD3 R4, PT, PT, R5, 0x1, RZ ;  /* 0x0000000105047810 */ /* 0x000fc60007ffe0ff */
[----:B------:R-:W-:Y:S01]  /*07f0*/  @!P5 IMAD.MOV R4, RZ, RZ, R5 ;  /* 0x000000ffff04d224 */ /* 0x000fe200078e0205 */
[----:B------:R-:W-:-:S03]  /*0800*/  ISETP.GT.AND P5, PT, R21, RZ, PT ;  /* 0x000000ff1500720c */ /* 0x000fc60003fa4270 */
[C---:B------:R-:W-:Y:S02]  /*0810*/  VIADD R5, R4.reuse, 0x1 ;  /* 0x0000000104057836 */ /* 0x040fe40000000000 */
[----:B------:R-:W-:-:S05]  /*0820*/  @!P4 IADD3 R5, PT, PT, R4, RZ, RZ ;  /* 0x000000ff0405c210 */ /* 0x000fca0007ffe0ff */
[----:B------:R-:W-:Y:S01]  /*0830*/  VIADD R4, R5, 0x1 ;  /* 0x0000000105047836 */ /* 0x000fe20000000000 */
[----:B------:R-:W-:Y:S02]  /*0840*/  ISETP.GT.AND P4, PT, R26, RZ, PT ;  /* 0x000000ff1a00720c */ /* 0x000fe40003f84270 */
[----:B------:R-:W-:Y:S01]  /*0850*/  @!P5 IMAD.MOV R4, RZ, RZ, R5 ;  /* 0x000000ffff04d224 */ /* 0x000fe200078e0205 */
[----:B------:R-:W-:-:S04]  /*0860*/  ISETP.GT.AND P5, PT, R20, RZ, PT ;  /* 0x000000ff1400720c */ /* 0x000fc80003fa4270 */
[----:B------:R-:W-:-:S06]  /*0870*/  IADD3 R5, PT, PT, R4, 0x1, RZ ;  /* 0x0000000104057810 */ /* 0x000fcc0007ffe0ff */
[----:B------:R-:W-:-:S04]  /*0880*/  @!P4 IMAD.MOV R5, RZ, RZ, R4 ;  /* 0x000000ffff05c224 */ /* 0x000fc800078e0204 */
[----:B------:R-:W-:Y:S02]  /*0890*/  VIADD R4, R5, 0x1 ;  /* 0x0000000105047836 */ /* 0x000fe40000000000 */
[----:B------:R-:W-:Y:S01]  /*08a0*/  @!P5 IMAD.MOV R4, RZ, RZ, R5 ;  /* 0x000000ffff04d224 */ /* 0x000fe200078e0205 */
[----:B------:R-:W-:Y:S02]  /*08b0*/  ISETP.NE.AND P5, PT, R13, RZ, PT ;  /* 0x000000ff0d00720c */ /* 0x000fe40003fa5270 */
[----:B------:R-:W-:Y:S01]  /*08c0*/  ISETP.GT.AND P4, PT, R27, RZ, PT ;  /* 0x000000ff1b00720c */ /* 0x000fe20003f84270 */
[----:B------:R-:W-:-:S12]  /*08d0*/  VIADD R14, R4, 0x1 ;  /* 0x00000001040e7836 */ /* 0x000fd80000000000 */
[----:B------:R-:W-:Y:S01]  /*08e0*/  @!P4 IMAD.MOV R14, RZ, RZ, R4 ;  /* 0x000000ffff0ec224 */ /* 0x000fe200078e0204 */
[----:B------:R-:W-:Y:S06]  /*08f0*/  @P5 BRA `(.L_x_21) ;  /* 0xfffffff800e05947 */ /* 0x000fec000383ffff */
[----:B------:R-:W-:-:S07]  /*0900*/  IADD3 R8, PT, PT, R8, -0x1, RZ ;  /* 0xffffffff08087810 */ /* 0x000fce0007ffe0ff */
.L_x_20:
[----:B------:R-:W-:-:S13]  /*0910*/  ISETP.NE.AND P4, PT, R24, RZ, PT ;  /* 0x000000ff1800720c */ /* 0x000fda0003f85270 */
[----:B------:R-:W-:Y:S05]  /*0920*/  @!P4 BRA `(.L_x_19) ;  /* 0x000000040058c947 */ /* 0x000fea0003800000 */
[----:B------:R-:W-:Y:S01]  /*0930*/  ISETP.NE.AND P4, PT, R25, RZ, PT ;  /* 0x000000ff1900720c */ /* 0x000fe20003f85270 */
[----:B------:R-:W-:-:S12]  /*0940*/  @!P2 BRA `(.L_x_22) ;  /* 0x000000000094a947 */ /* 0x000fd80003800000 */
[----:B------:R-:W0:Y:S08]  /*0950*/  LDC R13, c[0x0][0x398] ;  /* 0x0000e600ff0d7b82 */ /* 0x000e300000000800 */
[----:B------:R-:W1:Y:S01]  /*0960*/  LDC.64 R4, c[0x0][0x388] ;  /* 0x0000e200ff047b82 */ /* 0x000e620000000a00 */
[----:B0-----:R-:W-:-:S04]  /*0970*/  IMAD R13, R13, UR6, R8 ;  /* 0x000000060d0d7c24 */ /* 0x001fc8000f8e0208 */
[----:B-1----:R-:W-:-:S05]  /*0980*/  IMAD.WIDE R4, R13, 0x4, R4 ;  /* 0x000000040d047825 */ /* 0x002fca00078e0204 */
        /* <DEDUP_REMOVED lines=33> */
.L_x_22:
[----:B------:R-:W-:Y:S05]  /*0ba0*/  @!P4 BRA `(.L_x_19) ;  /* 0x0000000000b8c947 */ /* 0x000fea0003800000 */
[----:B------:R-:W-:Y:S05]  /*0bb0*/  @!P3 BRA `(.L_x_23) ;  /* 0x000000000054b947 */ /* 0x000fea0003800000 */
[----:B------:R-:W0:Y:S08]  /*0bc0*/  LDC R13, c[0x0][0x398] ;  /* 0x0000e600ff0d7b82 */ /* 0x000e300000000800 */
[----:B------:R-:W1:Y:S01]  /*0bd0*/  LDC.64 R4, c[0x0][0x388] ;  /* 0x0000e200ff047b82 */ /* 0x000e620000000a00 */
[----:B0-----:R-:W-:-:S04]  /*0be0*/  IMAD R13, R13, UR6, R8 ;  /* 0x000000060d0d7c24 */ /* 0x001fc8000f8e0208 */
[----:B-1----:R-:W-:-:S05]  /*0bf0*/  IMAD.WIDE R4, R13, 0x4, R4 ;  /* 0x000000040d047825 */ /* 0x002fca00078e0204 */
[----:B------:R-:W2:Y:S04]  /*0c00*/  LDG.E R17, desc[UR12][R4.64] ;  /* 0x0000000c04117981 */ /* 0x000ea8000c1e1900 */
[----:B------:R-:W3:Y:S04]  /*0c10*/  LDG.E R13, desc[UR12][R4.64+0x4] ;  /* 0x0000040c040d7981 */ /* 0x000ee8000c1e1900 */
[----:B------:R-:W4:Y:S04]  /*0c20*/  LDG.E R15, desc[UR12][R4.64+0x8] ;  /* 0x0000080c040f7981 */ /* 0x000f28000c1e1900 */
[----:B------:R-:W5:Y:S01]  /*0c30*/  LDG.E R16, desc[UR12][R4.64+0xc] ;  /* 0x00000c0c04107981 */ /* 0x000f62000c1e1900 */
[----:B------:R-:W-:Y:S01]  /*0c40*/  VIADD R8, R8, 0x4 ;  /* 0x0000000408087836 */ /* 0x000fe20000000000 */
[----:B--2---:R-:W-:-:S02]  /*0c50*/  ISETP.GT.AND P4, PT, R17, RZ, PT ;  /* 0x000000ff1100720c */ /* 0x004fc40003f84270 */
[----:B---3--:R-:W-:Y:S02]  /*0c60*/  ISETP.GT.AND P5, PT, R13, RZ, PT ;  /* 0x000000ff0d00720c */ /* 0x008fe40003fa4270 */
[----:B------:R-:W-:-:S09]  /*0c70*/  IADD3 R13, PT, PT, R14, 0x1, RZ ;  /* 0x000000010e0d7810 */ /* 0x000fd20007ffe0ff */
[----:B------:R-:W-:Y:S01]  /*0c80*/  @!P4 IMAD.MOV R13, RZ, RZ, R14 ;  /* 0x000000ffff0dc224 */ /* 0x000fe200078e020e */
[----:B----4-:R-:W-:-:S03]  /*0c90*/  ISETP.GT.AND P4, PT, R15, RZ, PT ;  /* 0x000000ff0f00720c */ /* 0x010fc60003f84270 */
[C---:B------:R-:W-:Y:S01]  /*0ca0*/  VIADD R14, R13.reuse, 0x1 ;  /* 0x000000010d0e7836 */ /* 0x040fe20000000000 */
[----:B------:R-:W-:Y:S02]  /*0cb0*/  @!P5 IADD3 R14, PT, PT, R13, RZ, RZ ;  /* 0x000000ff0d0ed210 */ /* 0x000fe40007ffe0ff */
[----:B-----5:R-:W-:-:S03]  /*0cc0*/  ISETP.GT.AND P5, PT, R16, RZ, PT ;  /* 0x000000ff1000720c */ /* 0x020fc60003fa4270 */
[----:B------:R-:W-:-:S04]  /*0cd0*/  VIADD R13, R14, 0x1 ;  /* 0x000000010e0d7836 */ /* 0x000fc80000000000 */
[----:B------:R-:W-:-:S05]  /*0ce0*/  @!P4 IMAD.MOV R13, RZ, RZ, R14 ;  /* 0x000000ffff0dc224 */ /* 0x000fca00078e020e */
[----:B------:R-:W-:Y:S01]  /*0cf0*/  IADD3 R14, PT, PT, R13, 0x1, RZ ;  /* 0x000000010d0e7810 */ /* 0x000fe20007ffe0ff */
[----:B------:R-:W-:-:S07]  /*0d00*/  @!P5 IMAD.MOV R14, RZ, RZ, R13 ;  /* 0x000000ffff0ed224 */ /* 0x000fce00078e020d */
.L_x_23:
[----:B------:R-:W-:-:S13]  /*0d10*/  ISETP.NE.AND P4, PT, R11, RZ, PT ;  /* 0x000000ff0b00720c */ /* 0x000fda0003f85270 */
[----:B------:R-:W-:Y:S05]  /*0d20*/  @!P4 BRA `(.L_x_19) ;  /* 0x000000000058c947 */ /* 0x000fea0003800000 */
[----:B------:R-:W0:Y:S08]  /*0d30*/  LDC R13, c[0x0][0x398] ;  /* 0x0000e600ff0d7b82 */ /* 0x000e300000000800 */
[----:B------:R-:W1:Y:S01]  /*0d40*/  LDC.64 R4, c[0x0][0x388] ;  /* 0x0000e200ff047b82 */ /* 0x000e620000000a00 */
[----:B0-----:R-:W-:-:S04]  /*0d50*/  IMAD R13, R13, UR6, R8 ;  /* 0x000000060d0d7c24 */ /* 0x001fc8000f8e0208 */
[----:B-1----:R-:W-:-:S05]  /*0d60*/  IMAD.WIDE R4, R13, 0x4, R4 ;  /* 0x000000040d047825 */ /* 0x002fca00078e0204 */
[----:B------:R-:W2:Y:S01]  /*0d70*/  LDG.E R8, desc[UR12][R4.64] ;  /* 0x0000000c04087981 */ /* 0x000ea2000c1e1900 */
[----:B------:R-:W-:Y:S02]  /*0d80*/  ISETP.NE.AND P5, PT, R11, 0x1, PT ;  /* 0x000000010b00780c */ /* 0x000fe40003fa5270 */
[----:B--2---:R-:W-:Y:S02]  /*0d90*/  ISETP.GT.AND P4, PT, R8, RZ, PT ;  /* 0x000000ff0800720c */ /* 0x004fe40003f84270 */
[----:B------:R-:W-:-:S11]  /*0da0*/  IADD3 R8, PT, PT, R14, 0x1, RZ ;  /* 0x000000010e087810 */ /* 0x000fd60007ffe0ff */
[----:B------:R-:W-:-:S04]  /*0db0*/  @!P4 IMAD.MOV R8, RZ, RZ, R14 ;  /* 0x000000ffff08c224 */ /* 0x000fc800078e020e */
[----:B------:R-:W-:Y:S01]  /*0dc0*/  IMAD.MOV.U32 R14, RZ, RZ, R8 ;  /* 0x000000ffff0e7224 */ /* 0x000fe200078e0008 */
[----:B------:R-:W-:Y:S06]  /*0dd0*/  @!P5 BRA `(.L_x_19) ;  /* 0x00000000002cd947 */ /* 0x000fec0003800000 */
[----:B------:R-:W-:Y:S01]  /*0de0*/  ISETP.NE.AND P5, PT, R11, 0x2, PT ;  /* 0x000000020b00780c */ /* 0x000fe20003fa5270 */
[----:B------:R-:W2:-:S12]  /*0df0*/  LDG.E R8, desc[UR12][R4.64+0x4] ;  /* 0x0000040c04087981 */ /* 0x000e98000c1e1900 */
[----:B------:R-:W3:Y:S01]  /*0e00*/  @P5 LDG.E R13, desc[UR12][R4.64+0x8] ;  /* 0x0000080c040d5981 */ /* 0x000ee2000c1e1900 */
[----:B--2---:R-:W-:Y:S02]  /*0e10*/  ISETP.GT.AND P4, PT, R8, RZ, PT ;  /* 0x000000ff0800720c */ /* 0x004fe40003f84270 */
[----:B------:R-:W-:Y:S02]  /*0e20*/  IADD3 R8, PT, PT, R14, 0x1, RZ ;  /* 0x000000010e087810 */ /* 0x000fe40007ffe0ff */
[----:B---3--:R-:W-:-:S09]  /*0e30*/  ISETP.GT.OR P6, PT, R13, RZ, !P5 ;  /* 0x000000ff0d00720c */ /* 0x008fd20006fc4670 */
[----:B------:R-:W-:-:S04]  /*0e40*/  @!P4 IMAD.MOV R8, RZ, RZ, R14 ;  /* 0x000000ffff08c224 */ /* 0x000fc800078e020e */
[----:B------:R-:W-:-:S05]  /*0e50*/  IMAD.MOV.U32 R14, RZ, RZ, R8 ;  /* 0x000000ffff0e7224 */ /* 0x000fca00078e0008 */
[----:B------:R-:W-:Y:S01]  /*0e60*/  @P5 IADD3 R8, PT, PT, R14, 0x1, RZ ;  /* 0x000000010e085810 */ /* 0x000fe20007ffe0ff */
[----:B------:R-:W-:-:S04]  /*0e70*/  @!P6 IMAD.MOV R8, RZ, RZ, R14 ;  /* 0x000000ffff08e224 */ /* 0x000fc800078e020e */
[----:B------:R-:W-:-:S07]  /*0e80*/  @P5 IMAD.MOV.U32 R14, RZ, RZ, R8 ;  /* 0x000000ffff0e5224 */ /* 0x000fce00078e0008 */
.L_x_19:
[----:B------:R-:W-:-:S04]  /*0e90*/  UIADD3 UR7, UPT, UPT, UR10, 0x1, URZ ;  /* 0x000000010a077890 */ /* 0x000fc8000fffe0ff */
[----:B------:R-:W-:-:S04]  /*0ea0*/  UISETP.LT.AND UP1, UPT, UR5, UR7, UPT ;  /* 0x000000070500728c */ /* 0x000fc8000bf21270 */
[----:B------:R-:W-:Y:S02]  /*0eb0*/  USEL UR11, UR5, UR7, UP1 ;  /* 0x00000007050b7287 */ /* 0x000fe40008800000 */
[----:B------:R-:W-:Y:S02]  /*0ec0*/  UIADD3 UR7, UPT, UPT, UR6, 0x1, URZ ;  /* 0x0000000106077890 */ /* 0x000fe4000fffe0ff */
[----:B------:R-:W-:-:S05]  /*0ed0*/  UISETP.GE.AND UP1, UPT, UR6, UR11, UPT ;  /* 0x0000000b0600728c */ /* 0x000fca000bf26270 */
[----:B------:R-:W-:-:S04]  /*0ee0*/  UMOV UR6, UR7 ;  /* 0x0000000700067c82 */ /* 0x000fc80008000000 */
[----:B------:R-:W-:Y:S05]  /*0ef0*/  BRA.U !UP1, `(.L_x_24) ;  /* 0xfffffff5093c7547 */ /* 0x000fea000b83ffff */
.L_x_18:
[----:B-1----:R-:W1:Y:S02]  /*0f00*/  LDC.64 R4, c[0x0][0x380] ;  /* 0x0000e000ff047b82 */ /* 0x002e640000000a00 */
[----:B-1----:R-:W-:-:S06]  /*0f10*/  IMAD.WIDE.U32 R4, R7, 0x4, R4 ;  /* 0x0000000407047825 */ /* 0x002fcc00078e0004 */
[----:B------:R-:W2:Y:S02]  /*0f20*/  LDG.E R5, desc[UR12][R4.64] ;  /* 0x0000000c04057981 */ /* 0x000ea4000c1e1900 */
[----:B--2---:R-:W-:-:S13]  /*0f30*/  ISETP.GT.AND P1, PT, R14, R5, PT ;  /* 0x000000050e00720c */ /* 0x004fda0003f24270 */
[----:B------:R-:W-:Y:S01]  /*0f40*/  @P1 MOV R7, 0xa ;  /* 0x0000000a00071802 */ /* 0x000fe20000000f00 */
[----:B------:R-:W-:-:S04]  /*0f50*/  @P1 VIADD R0, R0, 0x1 ;  /* 0x0000000100001836 */ /* 0x000fc80000000000 */
[----:B------:R2:W-:Y:S04]  /*0f60*/  @P1 STG.E desc[UR12][R2.64], R7 ;  /* 0x0000000702001986 */ /* 0x0005e8000c10190c */
[----:B------:R2:W-:Y:S02]  /*0f70*/  @!P1 STG.E desc[UR12][R2.64], RZ ;  /* 0x000000ff02009986 */ /* 0x0005e4000c10190c */
.L_x_17:
[----:B------:R-:W-:Y:S05]  /*0f80*/  @P0 BRA `(.L_x_25) ;  /* 0xfffffff000600947 */ /* 0x000fea000383ffff */
[----:B------:R-:W-:Y:S05]  /*0f90*/  BRA.U UP0, `(.L_x_26) ;  /* 0xfffffff100487547 */ /* 0x000fea000b83ffff */
.L_x_16:
[----:B-1----:R-:W1:Y:S08]  /*0fa0*/  LDC R5, c[0x0][0x39c] ;  /* 0x0000e700ff057b82 */ /* 0x002e700000000800 */
[----:B0-2---:R-:W1:Y:S02]  /*0fb0*/  LDC.64 R2, c[0x0][0x390] ;  /* 0x0000e400ff027b82 */ /* 0x005e640000000a00 */
[----:B-1----:R-:W-:-:S05]  /*0fc0*/  IMAD.WIDE R2, R5, 0x4, R2 ;  /* 0x0000000405027825 */ /* 0x002fca00078e0202 */
[----:B------:R-:W-:Y:S01]  /*0fd0*/  STG.E desc[UR12][R2.64], R0 ;  /* 0x0000000002007986 */ /* 0x000fe2000c10190c */
[----:B------:R-:W-:Y:S05]  /*0fe0*/  EXIT ;  /* 0x000000000000794d */ /* 0x000fea0003800000 */
.L_x_27:
        /* <DEDUP_REMOVED lines=9> */
.L_x_29:


//--------------------- .nv.shared.reserved.0     --------------------------
	.section	.nv.shared.reserved.0,"aw",@nobits
	.weak		__nv_reservedSMEM_offset_0_alias
	.size		__nv_reservedSMEM_offset_0_alias, 0, 64
	.other		__nv_reservedSMEM_offset_0_alias,@"STO_CUDA_RESERVED_SHARED STV_DEFAULT"
__nv_reservedSMEM_offset_0_alias:
	.zero		0
	.zero		64


//--------------------- .nv.constant0._Z14make_iterationPKiS0_PiiiS1_S1_ --------------------------
	.section	.nv.constant0._Z14make_iterationPKiS0_PiiiS1_S1_,"a",@progbits
	.sectionflags	@""
	.align	4
.nv.constant0._Z14make_iterationPKiS0_PiiiS1_S1_:
	.zero		944


//--------------------- .nv.constant0._Z21make_iteration_singlePKiS0_PiiiS1_ --------------------------
	.section	.nv.constant0._Z21make_iteration_singlePKiS0_PiiiS1_,"a",@progbits
	.sectionflags	@""
	.align	4
.nv.constant0._Z21make_iteration_singlePKiS0_PiiiS1_:
	.zero		936


//--------------------- SYMBOLS --------------------------

	.type		.nv.reservedSmem.offset0,@object
	.size		.nv.reservedSmem.offset0,0x4
